//
// Generated by NVIDIA NVVM Compiler
//
// Compiler Build ID: CL-36424714
// Cuda compilation tools, release 13.0, V13.0.88
// Based on NVVM 20.0.0
//

.version 9.0
.target sm_100
.address_size 64

// _ZZ18vec_max_f64_kernelPKdmPdE3lds has been demoted

.entry _Z20gpu_memcpy_3d_kernelPcPmS0_PKcS0_S0_S0_m(
	.param .u64 .ptr .align 1 _Z20gpu_memcpy_3d_kernelPcPmS0_PKcS0_S0_S0_m_param_0,
	.param .u64 .ptr .align 1 _Z20gpu_memcpy_3d_kernelPcPmS0_PKcS0_S0_S0_m_param_1,
	.param .u64 .ptr .align 1 _Z20gpu_memcpy_3d_kernelPcPmS0_PKcS0_S0_S0_m_param_2,
	.param .u64 .ptr .align 1 _Z20gpu_memcpy_3d_kernelPcPmS0_PKcS0_S0_S0_m_param_3,
	.param .u64 .ptr .align 1 _Z20gpu_memcpy_3d_kernelPcPmS0_PKcS0_S0_S0_m_param_4,
	.param .u64 .ptr .align 1 _Z20gpu_memcpy_3d_kernelPcPmS0_PKcS0_S0_S0_m_param_5,
	.param .u64 .ptr .align 1 _Z20gpu_memcpy_3d_kernelPcPmS0_PKcS0_S0_S0_m_param_6,
	.param .u64 _Z20gpu_memcpy_3d_kernelPcPmS0_PKcS0_S0_S0_m_param_7
)
{
	.reg .pred 	%p<13>;
	.reg .b16 	%rs<30>;
	.reg .b32 	%r<13>;
	.reg .b64 	%rd<121>;

	ld.param.u64 	%rd47, [_Z20gpu_memcpy_3d_kernelPcPmS0_PKcS0_S0_S0_m_param_6];
	ld.param.u64 	%rd46, [_Z20gpu_memcpy_3d_kernelPcPmS0_PKcS0_S0_S0_m_param_7];
	cvta.to.global.u64 	%rd1, %rd47;
	mov.u32 	%r1, %tid.z;
	mov.u32 	%r2, %ctaid.z;
	mov.u32 	%r3, %ntid.z;
	mad.lo.s32 	%r4, %r2, %r3, %r1;
	cvt.u64.u32 	%rd2, %r4;
	mov.u32 	%r5, %tid.y;
	mov.u32 	%r6, %ctaid.y;
	mov.u32 	%r7, %ntid.y;
	mad.lo.s32 	%r8, %r6, %r7, %r5;
	cvt.u64.u32 	%rd3, %r8;
	mov.u32 	%r9, %tid.x;
	mov.u32 	%r10, %ctaid.x;
	mov.u32 	%r11, %ntid.x;
	mad.lo.s32 	%r12, %r10, %r11, %r9;
	cvt.u64.u32 	%rd4, %r12;
	ld.global.u64 	%rd48, [%rd1];
	setp.le.u64 	%p1, %rd48, %rd2;
	@%p1 bra 	$L__BB0_16;
	ld.global.u64 	%rd49, [%rd1+8];
	setp.le.u64 	%p2, %rd49, %rd3;
	@%p2 bra 	$L__BB0_16;
	ld.global.u64 	%rd50, [%rd1+16];
	setp.le.u64 	%p3, %rd50, %rd3;
	@%p3 bra 	$L__BB0_16;
	ld.param.u64 	%rd111, [_Z20gpu_memcpy_3d_kernelPcPmS0_PKcS0_S0_S0_m_param_5];
	ld.param.u64 	%rd110, [_Z20gpu_memcpy_3d_kernelPcPmS0_PKcS0_S0_S0_m_param_4];
	ld.param.u64 	%rd105, [_Z20gpu_memcpy_3d_kernelPcPmS0_PKcS0_S0_S0_m_param_2];
	ld.param.u64 	%rd104, [_Z20gpu_memcpy_3d_kernelPcPmS0_PKcS0_S0_S0_m_param_1];
	cvta.to.global.u64 	%rd5, %rd110;
	cvta.to.global.u64 	%rd6, %rd104;
	cvta.to.global.u64 	%rd7, %rd111;
	cvta.to.global.u64 	%rd8, %rd105;
	ld.global.u64 	%rd9, [%rd8+8];
	ld.global.u64 	%rd10, [%rd7+8];
	ld.global.u64 	%rd11, [%rd6+16];
	ld.global.u64 	%rd12, [%rd5+16];
	setp.eq.s64 	%p4, %rd46, 0;
	@%p4 bra 	$L__BB0_16;
	ld.global.u64 	%rd52, [%rd8+16];
	ld.global.u64 	%rd53, [%rd7+16];
	ld.global.u64 	%rd54, [%rd6];
	ld.global.u64 	%rd55, [%rd6+8];
	ld.global.u64 	%rd56, [%rd5];
	ld.global.u64 	%rd57, [%rd5+8];
	sub.s64 	%rd58, %rd3, %rd57;
	sub.s64 	%rd59, %rd2, %rd56;
	mad.lo.s64 	%rd13, %rd59, %rd53, %rd58;
	mul.lo.s64 	%rd60, %rd10, %rd46;
	mul.lo.s64 	%rd61, %rd60, %rd13;
	sub.s64 	%rd62, %rd4, %rd12;
	mad.lo.s64 	%rd14, %rd62, %rd46, %rd61;
	sub.s64 	%rd63, %rd3, %rd55;
	sub.s64 	%rd64, %rd2, %rd54;
	mad.lo.s64 	%rd15, %rd64, %rd52, %rd63;
	mul.lo.s64 	%rd65, %rd9, %rd46;
	mul.lo.s64 	%rd66, %rd65, %rd15;
	sub.s64 	%rd67, %rd4, %rd11;
	mad.lo.s64 	%rd16, %rd67, %rd46, %rd66;
	setp.lt.u64 	%p5, %rd46, 16;
	mov.b64 	%rd116, 0;
	@%p5 bra 	$L__BB0_7;
	ld.param.u64 	%rd106, [_Z20gpu_memcpy_3d_kernelPcPmS0_PKcS0_S0_S0_m_param_3];
	ld.param.u64 	%rd100, [_Z20gpu_memcpy_3d_kernelPcPmS0_PKcS0_S0_S0_m_param_0];
	and.b64  	%rd116, %rd46, -16;
	mad.lo.s64 	%rd68, %rd10, %rd13, %rd4;
	sub.s64 	%rd69, %rd68, %rd12;
	cvta.to.global.u64 	%rd70, %rd106;
	mad.lo.s64 	%rd71, %rd46, %rd69, %rd70;
	add.s64 	%rd113, %rd71, 7;
	mad.lo.s64 	%rd72, %rd9, %rd15, %rd4;
	sub.s64 	%rd73, %rd72, %rd11;
	cvta.to.global.u64 	%rd74, %rd100;
	mad.lo.s64 	%rd75, %rd46, %rd73, %rd74;
	add.s64 	%rd112, %rd75, 7;
	mov.u64 	%rd114, %rd116;
$L__BB0_6:
	.pragma "nounroll";
	ld.global.u8 	%rs1, [%rd113+-7];
	st.global.u8 	[%rd112+-7], %rs1;
	ld.global.u8 	%rs2, [%rd113+-6];
	st.global.u8 	[%rd112+-6], %rs2;
	ld.global.u8 	%rs3, [%rd113+-5];
	st.global.u8 	[%rd112+-5], %rs3;
	ld.global.u8 	%rs4, [%rd113+-4];
	st.global.u8 	[%rd112+-4], %rs4;
	ld.global.u8 	%rs5, [%rd113+-3];
	st.global.u8 	[%rd112+-3], %rs5;
	ld.global.u8 	%rs6, [%rd113+-2];
	st.global.u8 	[%rd112+-2], %rs6;
	ld.global.u8 	%rs7, [%rd113+-1];
	st.global.u8 	[%rd112+-1], %rs7;
	ld.global.u8 	%rs8, [%rd113];
	st.global.u8 	[%rd112], %rs8;
	ld.global.u8 	%rs9, [%rd113+1];
	st.global.u8 	[%rd112+1], %rs9;
	ld.global.u8 	%rs10, [%rd113+2];
	st.global.u8 	[%rd112+2], %rs10;
	ld.global.u8 	%rs11, [%rd113+3];
	st.global.u8 	[%rd112+3], %rs11;
	ld.global.u8 	%rs12, [%rd113+4];
	st.global.u8 	[%rd112+4], %rs12;
	ld.global.u8 	%rs13, [%rd113+5];
	st.global.u8 	[%rd112+5], %rs13;
	ld.global.u8 	%rs14, [%rd113+6];
	st.global.u8 	[%rd112+6], %rs14;
	ld.global.u8 	%rs15, [%rd113+7];
	st.global.u8 	[%rd112+7], %rs15;
	ld.global.u8 	%rs16, [%rd113+8];
	st.global.u8 	[%rd112+8], %rs16;
	add.s64 	%rd114, %rd114, -16;
	add.s64 	%rd113, %rd113, 16;
	add.s64 	%rd112, %rd112, 16;
	setp.ne.s64 	%p6, %rd114, 0;
	@%p6 bra 	$L__BB0_6;
$L__BB0_7:
	and.b64  	%rd76, %rd46, 15;
	setp.eq.s64 	%p7, %rd76, 0;
	@%p7 bra 	$L__BB0_16;
	setp.lt.u64 	%p8, %rd76, 8;
	@%p8 bra 	$L__BB0_10;
	ld.param.u64 	%rd107, [_Z20gpu_memcpy_3d_kernelPcPmS0_PKcS0_S0_S0_m_param_3];
	ld.param.u64 	%rd101, [_Z20gpu_memcpy_3d_kernelPcPmS0_PKcS0_S0_S0_m_param_0];
	add.s64 	%rd78, %rd116, %rd14;
	cvta.to.global.u64 	%rd79, %rd107;
	add.s64 	%rd80, %rd79, %rd78;
	ld.global.u8 	%rs17, [%rd80];
	add.s64 	%rd81, %rd116, %rd16;
	cvta.to.global.u64 	%rd82, %rd101;
	add.s64 	%rd83, %rd82, %rd81;
	st.global.u8 	[%rd83], %rs17;
	ld.global.u8 	%rs18, [%rd80+1];
	st.global.u8 	[%rd83+1], %rs18;
	ld.global.u8 	%rs19, [%rd80+2];
	st.global.u8 	[%rd83+2], %rs19;
	ld.global.u8 	%rs20, [%rd80+3];
	st.global.u8 	[%rd83+3], %rs20;
	ld.global.u8 	%rs21, [%rd80+4];
	st.global.u8 	[%rd83+4], %rs21;
	ld.global.u8 	%rs22, [%rd80+5];
	st.global.u8 	[%rd83+5], %rs22;
	ld.global.u8 	%rs23, [%rd80+6];
	st.global.u8 	[%rd83+6], %rs23;
	ld.global.u8 	%rs24, [%rd80+7];
	st.global.u8 	[%rd83+7], %rs24;
	add.s64 	%rd116, %rd116, 8;
$L__BB0_10:
	and.b64  	%rd84, %rd46, 7;
	setp.eq.s64 	%p9, %rd84, 0;
	@%p9 bra 	$L__BB0_16;
	and.b64  	%rd118, %rd46, 3;
	setp.lt.u64 	%p10, %rd84, 4;
	@%p10 bra 	$L__BB0_13;
	ld.param.u64 	%rd108, [_Z20gpu_memcpy_3d_kernelPcPmS0_PKcS0_S0_S0_m_param_3];
	ld.param.u64 	%rd102, [_Z20gpu_memcpy_3d_kernelPcPmS0_PKcS0_S0_S0_m_param_0];
	add.s64 	%rd86, %rd116, %rd14;
	cvta.to.global.u64 	%rd87, %rd108;
	add.s64 	%rd88, %rd87, %rd86;
	ld.global.u8 	%rs25, [%rd88];
	add.s64 	%rd89, %rd116, %rd16;
	cvta.to.global.u64 	%rd90, %rd102;
	add.s64 	%rd91, %rd90, %rd89;
	st.global.u8 	[%rd91], %rs25;
	ld.global.u8 	%rs26, [%rd88+1];
	st.global.u8 	[%rd91+1], %rs26;
	ld.global.u8 	%rs27, [%rd88+2];
	st.global.u8 	[%rd91+2], %rs27;
	ld.global.u8 	%rs28, [%rd88+3];
	st.global.u8 	[%rd91+3], %rs28;
	add.s64 	%rd116, %rd116, 4;
$L__BB0_13:
	setp.eq.s64 	%p11, %rd118, 0;
	@%p11 bra 	$L__BB0_16;
	ld.param.u64 	%rd109, [_Z20gpu_memcpy_3d_kernelPcPmS0_PKcS0_S0_S0_m_param_3];
	ld.param.u64 	%rd103, [_Z20gpu_memcpy_3d_kernelPcPmS0_PKcS0_S0_S0_m_param_0];
	mad.lo.s64 	%rd92, %rd9, %rd15, %rd4;
	sub.s64 	%rd93, %rd92, %rd11;
	mad.lo.s64 	%rd94, %rd46, %rd93, %rd116;
	cvta.to.global.u64 	%rd95, %rd103;
	add.s64 	%rd120, %rd95, %rd94;
	mad.lo.s64 	%rd96, %rd10, %rd13, %rd4;
	sub.s64 	%rd97, %rd96, %rd12;
	mad.lo.s64 	%rd98, %rd46, %rd97, %rd116;
	cvta.to.global.u64 	%rd99, %rd109;
	add.s64 	%rd119, %rd99, %rd98;
$L__BB0_15:
	.pragma "nounroll";
	ld.global.u8 	%rs29, [%rd119];
	st.global.u8 	[%rd120], %rs29;
	add.s64 	%rd120, %rd120, 1;
	add.s64 	%rd119, %rd119, 1;
	add.s64 	%rd118, %rd118, -1;
	setp.ne.s64 	%p12, %rd118, 0;
	@%p12 bra 	$L__BB0_15;
$L__BB0_16:
	ret;

}
.entry _Z18vec_max_f64_kernelPKdmPd(
	.param .u64 .ptr .align 1 _Z18vec_max_f64_kernelPKdmPd_param_0,
	.param .u64 _Z18vec_max_f64_kernelPKdmPd_param_1,
	.param .u64 .ptr .align 1 _Z18vec_max_f64_kernelPKdmPd_param_2
)
{
	.reg .pred 	%p<14>;
	.reg .b32 	%r<10>;
	.reg .b64 	%rd<15>;
	.reg .b64 	%fd<39>;
	// demoted variable
	.shared .align 8 .b8 _ZZ18vec_max_f64_kernelPKdmPdE3lds[8192];
	ld.param.u64 	%rd8, [_Z18vec_max_f64_kernelPKdmPd_param_0];
	ld.param.u64 	%rd6, [_Z18vec_max_f64_kernelPKdmPd_param_1];
	ld.param.u64 	%rd7, [_Z18vec_max_f64_kernelPKdmPd_param_2];
	cvta.to.global.u64 	%rd1, %rd8;
	mov.u32 	%r1, %tid.x;
	mov.u32 	%r2, %ctaid.x;
	shl.b32 	%r4, %r2, 10;
	or.b32  	%r5, %r4, %r1;
	cvt.u64.u32 	%rd14, %r5;
	ld.global.f64 	%fd38, [%rd1];
	setp.le.u64 	%p1, %rd6, %rd14;
	@%p1 bra 	$L__BB1_3;
	mov.u32 	%r6, %nctaid.x;
	shl.b32 	%r7, %r6, 10;
	cvt.u64.u32 	%rd3, %r7;
$L__BB1_2:
	shl.b64 	%rd9, %rd14, 3;
	add.s64 	%rd10, %rd1, %rd9;
	ld.global.f64 	%fd5, [%rd10];
	max.f64 	%fd38, %fd38, %fd5;
	add.s64 	%rd14, %rd14, %rd3;
	setp.lt.u64 	%p2, %rd14, %rd6;
	@%p2 bra 	$L__BB1_2;
$L__BB1_3:
	shl.b32 	%r8, %r1, 3;
	mov.u32 	%r9, _ZZ18vec_max_f64_kernelPKdmPdE3lds;
	add.s32 	%r3, %r9, %r8;
	st.shared.f64 	[%r3], %fd38;
	bar.sync 	0;
	setp.gt.u32 	%p3, %r1, 511;
	@%p3 bra 	$L__BB1_5;
	ld.shared.f64 	%fd6, [%r3];
	ld.shared.f64 	%fd7, [%r3+4096];
	max.f64 	%fd8, %fd6, %fd7;
	st.shared.f64 	[%r3], %fd8;
$L__BB1_5:
	bar.sync 	0;
	setp.gt.u32 	%p4, %r1, 255;
	@%p4 bra 	$L__BB1_7;
	ld.shared.f64 	%fd9, [%r3];
	ld.shared.f64 	%fd10, [%r3+2048];
	max.f64 	%fd11, %fd9, %fd10;
	st.shared.f64 	[%r3], %fd11;
$L__BB1_7:
	bar.sync 	0;
	setp.gt.u32 	%p5, %r1, 127;
	@%p5 bra 	$L__BB1_9;
	ld.shared.f64 	%fd12, [%r3];
	ld.shared.f64 	%fd13, [%r3+1024];
	max.f64 	%fd14, %fd12, %fd13;
	st.shared.f64 	[%r3], %fd14;
$L__BB1_9:
	bar.sync 	0;
	setp.gt.u32 	%p6, %r1, 63;
	@%p6 bra 	$L__BB1_11;
	ld.shared.f64 	%fd15, [%r3];
	ld.shared.f64 	%fd16, [%r3+512];
	max.f64 	%fd17, %fd15, %fd16;
	st.shared.f64 	[%r3], %fd17;
$L__BB1_11:
	bar.sync 	0;
	setp.gt.u32 	%p7, %r1, 31;
	@%p7 bra 	$L__BB1_13;
	ld.shared.f64 	%fd18, [%r3];
	ld.shared.f64 	%fd19, [%r3+256];
	max.f64 	%fd20, %fd18, %fd19;
	st.shared.f64 	[%r3], %fd20;
$L__BB1_13:
	bar.sync 	0;
	setp.gt.u32 	%p8, %r1, 15;
	@%p8 bra 	$L__BB1_15;
	ld.shared.f64 	%fd21, [%r3];
	ld.shared.f64 	%fd22, [%r3+128];
	max.f64 	%fd23, %fd21, %fd22;
	st.shared.f64 	[%r3], %fd23;
$L__BB1_15:
	bar.sync 	0;
	setp.gt.u32 	%p9, %r1, 7;
	@%p9 bra 	$L__BB1_17;
	ld.shared.f64 	%fd24, [%r3];
	ld.shared.f64 	%fd25, [%r3+64];
	max.f64 	%fd26, %fd24, %fd25;
	st.shared.f64 	[%r3], %fd26;
$L__BB1_17:
	bar.sync 	0;
	setp.gt.u32 	%p10, %r1, 3;
	@%p10 bra 	$L__BB1_19;
	ld.shared.f64 	%fd27, [%r3];
	ld.shared.f64 	%fd28, [%r3+32];
	max.f64 	%fd29, %fd27, %fd28;
	st.shared.f64 	[%r3], %fd29;
$L__BB1_19:
	bar.sync 	0;
	setp.gt.u32 	%p11, %r1, 1;
	@%p11 bra 	$L__BB1_21;
	ld.shared.f64 	%fd30, [%r3];
	ld.shared.f64 	%fd31, [%r3+16];
	max.f64 	%fd32, %fd30, %fd31;
	st.shared.f64 	[%r3], %fd32;
$L__BB1_21:
	bar.sync 	0;
	setp.ne.s32 	%p12, %r1, 0;
	@%p12 bra 	$L__BB1_23;
	ld.shared.f64 	%fd33, [%r3];
	ld.shared.f64 	%fd34, [_ZZ18vec_max_f64_kernelPKdmPdE3lds+8];
	max.f64 	%fd35, %fd33, %fd34;
	st.shared.f64 	[%r3], %fd35;
$L__BB1_23:
	setp.ne.s32 	%p13, %r1, 0;
	bar.sync 	0;
	@%p13 bra 	$L__BB1_25;
	ld.shared.f64 	%fd36, [_ZZ18vec_max_f64_kernelPKdmPdE3lds];
	cvta.to.global.u64 	%rd11, %rd7;
	mul.wide.u32 	%rd12, %r2, 8;
	add.s64 	%rd13, %rd11, %rd12;
	st.global.f64 	[%rd13], %fd36;
$L__BB1_25:
	ret;

}


// ===== COMPILED SASS (sm_100) =====

	.target	sm_100

	.elftype	@"ET_EXEC"


//--------------------- .note.nv.tkinfo           --------------------------
	.section	.note.nv.tkinfo,"",@"SHT_NOTE"
	.sectionflags	@"SHF_NOTE_NV_TKINFO"
	.tkinfo
        /*0018*/ 	.word	0x00000002
        /*0030*/ 	.string	""
        /*0030*/ 	.string	"ptxas"
        /*0030*/ 	.string	"Cuda compilation tools, release 13.0, V13.0.88"
        /*0030*/ 	.string	"Build cuda_13.0.r13.0/compiler.36424714_0"
        /*0030*/ 	.string	"-arch sm_100 -m 64 "



//--------------------- .note.nv.cuinfo           --------------------------
	.section	.note.nv.cuinfo,"",@"SHT_NOTE"
	.sectionflags	@"SHF_NOTE_NV_CUINFO"
        /*0018*/ 	.short	0x0002
        /*001a*/ 	.short	0x0064
        /*001c*/ 	.short	0x0082
	.zero		2


//--------------------- .nv.info                  --------------------------
	.section	.nv.info,"",@"SHT_CUDA_INFO"
	.align	4


	//----- nvinfo : EIATTR_REGCOUNT
	.align		4
        /*0000*/ 	.byte	0x04, 0x2f
        /*0002*/ 	.short	(.L_1 - .L_0)
	.align		4
.L_0:
        /*0004*/ 	.word	index@(_Z20gpu_memcpy_3d_kernelPcPmS0_PKcS0_S0_S0_m)
        /*0008*/ 	.word	0x00000020


	//----- nvinfo : EIATTR_FRAME_SIZE
	.align		4
.L_1:
        /*000c*/ 	.byte	0x04, 0x11
        /*000e*/ 	.short	(.L_3 - .L_2)
	.align		4
.L_2:
        /*0010*/ 	.word	index@(_Z20gpu_memcpy_3d_kernelPcPmS0_PKcS0_S0_S0_m)
        /*0014*/ 	.word	0x00000000


	//----- nvinfo : EIATTR_REGCOUNT
	.align		4
.L_3:
        /*0018*/ 	.byte	0x04, 0x2f
        /*001a*/ 	.short	(.L_5 - .L_4)
	.align		4
.L_4:
        /*001c*/ 	.word	index@(_Z18vec_max_f64_kernelPKdmPd)
        /*0020*/ 	.word	0x0000000e


	//----- nvinfo : EIATTR_FRAME_SIZE
	.align		4
.L_5:
        /*0024*/ 	.byte	0x04, 0x11
        /*0026*/ 	.short	(.L_7 - .L_6)
	.align		4
.L_6:
        /*0028*/ 	.word	index@(_Z18vec_max_f64_kernelPKdmPd)
        /*002c*/ 	.word	0x00000000


	//----- nvinfo : EIATTR_MIN_STACK_SIZE
	.align		4
.L_7:
        /*0030*/ 	.byte	0x04, 0x12
        /*0032*/ 	.short	(.L_9 - .L_8)
	.align		4
.L_8:
        /*0034*/ 	.word	index@(_Z18vec_max_f64_kernelPKdmPd)
        /*0038*/ 	.word	0x00000000


	//----- nvinfo : EIATTR_MIN_STACK_SIZE
	.align		4
.L_9:
        /*003c*/ 	.byte	0x04, 0x12
        /*003e*/ 	.short	(.L_11 - .L_10)
	.align		4
.L_10:
        /*0040*/ 	.word	index@(_Z20gpu_memcpy_3d_kernelPcPmS0_PKcS0_S0_S0_m)
        /*0044*/ 	.word	0x00000000
.L_11:


//--------------------- .nv.compat                --------------------------
	.section	.nv.compat,"",@"SHT_CUDA_COMPAT_INFO"
	.align	4
        /*0000*/ 	.byte	0x02, 0x09, 0x00, 0x00, 0x02, 0x02, 0x01, 0x00, 0x02, 0x05, 0x05, 0x00, 0x03, 0x07, 0x01, 0x01
        /*0010*/ 	.byte	0x02, 0x03, 0x00, 0x00, 0x02, 0x06, 0x01, 0x00, 0x04, 0x0b, 0x08, 0x00, 0x01, 0x00, 0x00, 0x00
        /*0020*/ 	.byte	0x00, 0x00, 0x00, 0x00


//--------------------- .nv.info._Z18vec_max_f64_kernelPKdmPd --------------------------
	.section	.nv.info._Z18vec_max_f64_kernelPKdmPd,"",@"SHT_CUDA_INFO"
	.sectionflags	@""
	.align	4


	//----- nvinfo : EIATTR_CUDA_API_VERSION
	.align		4
        /*0000*/ 	.byte	0x04, 0x37
        /*0002*/ 	.short	(.L_13 - .L_12)
.L_12:
        /*0004*/ 	.word	0x00000082


	//----- nvinfo : EIATTR_KPARAM_INFO
	.align		4
.L_13:
        /*0008*/ 	.byte	0x04, 0x17
        /*000a*/ 	.short	(.L_15 - .L_14)
.L_14:
        /*000c*/ 	.word	0x00000000
        /*0010*/ 	.short	0x0002
        /*0012*/ 	.short	0x0010
        /*0014*/ 	.byte	0x00, 0xf5, 0x21, 0x00


	//----- nvinfo : EIATTR_KPARAM_INFO
	.align		4
.L_15:
        /*0018*/ 	.byte	0x04, 0x17
        /*001a*/ 	.short	(.L_17 - .L_16)
.L_16:
        /*001c*/ 	.word	0x00000000
        /*0020*/ 	.short	0x0001
        /*0022*/ 	.short	0x0008
        /*0024*/ 	.byte	0x00, 0xf0, 0x21, 0x00


	//----- nvinfo : EIATTR_KPARAM_INFO
	.align		4
.L_17:
        /*0028*/ 	.byte	0x04, 0x17
        /*002a*/ 	.short	(.L_19 - .L_18)
.L_18:
        /*002c*/ 	.word	0x00000000
        /*0030*/ 	.short	0x0000
        /*0032*/ 	.short	0x0000
        /*0034*/ 	.byte	0x00, 0xf5, 0x21, 0x00


	//----- nvinfo : EIATTR_SPARSE_MMA_MASK
	.align		4
.L_19:
        /*0038*/ 	.byte	0x03, 0x50
        /*003a*/ 	.short	0x0000


	//----- nvinfo : EIATTR_MAXREG_COUNT
	.align		4
        /*003c*/ 	.byte	0x03, 0x1b
        /*003e*/ 	.short	0x00ff


	//----- nvinfo : EIATTR_NUM_BARRIERS
	.align		4
        /*0040*/ 	.byte	0x02, 0x4c
        /*0042*/ 	.byte	0x01
	.zero		1


	//----- nvinfo : EIATTR_MERCURY_ISA_VERSION
	.align		4
        /*0044*/ 	.byte	0x03, 0x5f
        /*0046*/ 	.short	0x0101


	//----- nvinfo : EIATTR_VRC_CTA_INIT_COUNT
	.align		4
        /*0048*/ 	.byte	0x02, 0x4a
	.zero		1
	.zero		1


	//----- nvinfo : EIATTR_EXIT_INSTR_OFFSETS
	.align		4
        /*004c*/ 	.byte	0x04, 0x1c
        /*004e*/ 	.short	(.L_21 - .L_20)


	//   ....[0]....
.L_20:
        /*0050*/ 	.word	0x000009f0


	//   ....[1]....
        /*0054*/ 	.word	0x00000a40


	//----- nvinfo : EIATTR_CRS_STACK_SIZE
	.align		4
.L_21:
        /*0058*/ 	.byte	0x04, 0x1e
        /*005a*/ 	.short	(.L_23 - .L_22)
.L_22:
        /*005c*/ 	.word	0x00000000


	//----- nvinfo : EIATTR_CBANK_PARAM_SIZE
	.align		4
.L_23:
        /*0060*/ 	.byte	0x03, 0x19
        /*0062*/ 	.short	0x0018


	//----- nvinfo : EIATTR_PARAM_CBANK
	.align		4
        /*0064*/ 	.byte	0x04, 0x0a
        /*0066*/ 	.short	(.L_25 - .L_24)
	.align		4
.L_24:
        /*0068*/ 	.word	index@(.nv.constant0._Z18vec_max_f64_kernelPKdmPd)
        /*006c*/ 	.short	0x0380
        /*006e*/ 	.short	0x0018


	//----- nvinfo : EIATTR_SW_WAR
	.align		4
.L_25:
        /*0070*/ 	.byte	0x04, 0x36
        /*0072*/ 	.short	(.L_27 - .L_26)
.L_26:
        /*0074*/ 	.word	0x00000008
.L_27:


//--------------------- .nv.info._Z20gpu_memcpy_3d_kernelPcPmS0_PKcS0_S0_S0_m --------------------------
	.section	.nv.info._Z20gpu_memcpy_3d_kernelPcPmS0_PKcS0_S0_S0_m,"",@"SHT_CUDA_INFO"
	.sectionflags	@""
	.align	4


	//----- nvinfo : EIATTR_CUDA_API_VERSION
	.align		4
        /*0000*/ 	.byte	0x04, 0x37
        /*0002*/ 	.short	(.L_29 - .L_28)
.L_28:
        /*0004*/ 	.word	0x00000082


	//----- nvinfo : EIATTR_KPARAM_INFO
	.align		4
.L_29:
        /*0008*/ 	.byte	0x04, 0x17
        /*000a*/ 	.short	(.L_31 - .L_30)
.L_30:
        /*000c*/ 	.word	0x00000000
        /*0010*/ 	.short	0x0007
        /*0012*/ 	.short	0x0038
        /*0014*/ 	.byte	0x00, 0xf0, 0x21, 0x00


	//----- nvinfo : EIATTR_KPARAM_INFO
	.align		4
.L_31:
        /*0018*/ 	.byte	0x04, 0x17
        /*001a*/ 	.short	(.L_33 - .L_32)
.L_32:
        /*001c*/ 	.word	0x00000000
        /*0020*/ 	.short	0x0006
        /*0022*/ 	.short	0x0030
        /*0024*/ 	.byte	0x00, 0xf5, 0x21, 0x00


	//----- nvinfo : EIATTR_KPARAM_INFO
	.align		4
.L_33:
        /*0028*/ 	.byte	0x04, 0x17
        /*002a*/ 	.short	(.L_35 - .L_34)
.L_34:
        /*002c*/ 	.word	0x00000000
        /*0030*/ 	.short	0x0005
        /*0032*/ 	.short	0x0028
        /*0034*/ 	.byte	0x00, 0xf5, 0x21, 0x00


	//----- nvinfo : EIATTR_KPARAM_INFO
	.align		4
.L_35:
        /*0038*/ 	.byte	0x04, 0x17
        /*003a*/ 	.short	(.L_37 - .L_36)
.L_36:
        /*003c*/ 	.word	0x00000000
        /*0040*/ 	.short	0x0004
        /*0042*/ 	.short	0x0020
        /*0044*/ 	.byte	0x00, 0xf5, 0x21, 0x00


	//----- nvinfo : EIATTR_KPARAM_INFO
	.align		4
.L_37:
        /*0048*/ 	.byte	0x04, 0x17
        /*004a*/ 	.short	(.L_39 - .L_38)
.L_38:
        /*004c*/ 	.word	0x00000000
        /*0050*/ 	.short	0x0003
        /*0052*/ 	.short	0x0018
        /*0054*/ 	.byte	0x00, 0xf5, 0x21, 0x00


	//----- nvinfo : EIATTR_KPARAM_INFO
	.align		4
.L_39:
        /*0058*/ 	.byte	0x04, 0x17
        /*005a*/ 	.short	(.L_41 - .L_40)
.L_40:
        /*005c*/ 	.word	0x00000000
        /*0060*/ 	.short	0x0002
        /*0062*/ 	.short	0x0010
        /*0064*/ 	.byte	0x00, 0xf5, 0x21, 0x00


	//----- nvinfo : EIATTR_KPARAM_INFO
	.align		4
.L_41:
        /*0068*/ 	.byte	0x04, 0x17
        /*006a*/ 	.short	(.L_43 - .L_42)
.L_42:
        /*006c*/ 	.word	0x00000000
        /*0070*/ 	.short	0x0001
        /*0072*/ 	.short	0x0008
        /*0074*/ 	.byte	0x00, 0xf5, 0x21, 0x00


	//----- nvinfo : EIATTR_KPARAM_INFO
	.align		4
.L_43:
        /*0078*/ 	.byte	0x04, 0x17
        /*007a*/ 	.short	(.L_45 - .L_44)
.L_44:
        /*007c*/ 	.word	0x00000000
        /*0080*/ 	.short	0x0000
        /*0082*/ 	.short	0x0000
        /*0084*/ 	.byte	0x00, 0xf5, 0x21, 0x00


	//----- nvinfo : EIATTR_SPARSE_MMA_MASK
	.align		4
.L_45:
        /*0088*/ 	.byte	0x03, 0x50
        /*008a*/ 	.short	0x0000


	//----- nvinfo : EIATTR_MAXREG_COUNT
	.align		4
        /*008c*/ 	.byte	0x03, 0x1b
        /*008e*/ 	.short	0x00ff


	//----- nvinfo : EIATTR_MERCURY_ISA_VERSION
	.align		4
        /*0090*/ 	.byte	0x03, 0x5f
        /*0092*/ 	.short	0x0101


	//----- nvinfo : EIATTR_VRC_CTA_INIT_COUNT
	.align		4
        /*0094*/ 	.byte	0x02, 0x4a
	.zero		1
	.zero		1


	//----- nvinfo : EIATTR_EXIT_INSTR_OFFSETS
	.align		4
        /*0098*/ 	.byte	0x04, 0x1c
        /*009a*/ 	.short	(.L_47 - .L_46)


	//   ....[0]....
.L_46:
        /*009c*/ 	.word	0x00000120


	//   ....[1]....
        /*00a0*/ 	.word	0x00000160


	//   ....[2]....
        /*00a4*/ 	.word	0x000001a0


	//   ....[3]....
        /*00a8*/ 	.word	0x000001e0


	//   ....[4]....
        /*00ac*/ 	.word	0x00000ae0


	//   ....[5]....
        /*00b0*/ 	.word	0x00000d30


	//   ....[6]....
        /*00b4*/ 	.word	0x00000ef0


	//   ....[7]....
        /*00b8*/ 	.word	0x00001180


	//----- nvinfo : EIATTR_CBANK_PARAM_SIZE
	.align		4
.L_47:
        /*00bc*/ 	.byte	0x03, 0x19
        /*00be*/ 	.short	0x0040


	//----- nvinfo : EIATTR_PARAM_CBANK
	.align		4
        /*00c0*/ 	.byte	0x04, 0x0a
        /*00c2*/ 	.short	(.L_49 - .L_48)
	.align		4
.L_48:
        /*00c4*/ 	.word	index@(.nv.constant0._Z20gpu_memcpy_3d_kernelPcPmS0_PKcS0_S0_S0_m)
        /*00c8*/ 	.short	0x0380
        /*00ca*/ 	.short	0x0040


	//----- nvinfo : EIATTR_SW_WAR
	.align		4
.L_49:
        /*00cc*/ 	.byte	0x04, 0x36
        /*00ce*/ 	.short	(.L_51 - .L_50)
.L_50:
        /*00d0*/ 	.word	0x00000008
.L_51:


//--------------------- .nv.callgraph             --------------------------
	.section	.nv.callgraph,"",@"SHT_CUDA_CALLGRAPH"
	.align	4
	.sectionentsize	8
	.align		4
        /*0000*/ 	.word	0x00000000
	.align		4
        /*0004*/ 	.word	0xffffffff
	.align		4
        /*0008*/ 	.word	0x00000000
	.align		4
        /*000c*/ 	.word	0xfffffffe
	.align		4
        /*0010*/ 	.word	0x00000000
	.align		4
        /*0014*/ 	.word	0xfffffffd
	.align		4
        /*0018*/ 	.word	0x00000000
	.align		4
        /*001c*/ 	.word	0xfffffffc


//--------------------- .text._Z18vec_max_f64_kernelPKdmPd --------------------------
	.section	.text._Z18vec_max_f64_kernelPKdmPd,"ax",@progbits
	.align	128
.text._Z18vec_max_f64_kernelPKdmPd:
        .type           _Z18vec_max_f64_kernelPKdmPd,@function
        .size           _Z18vec_max_f64_kernelPKdmPd,(.L_x_9 - _Z18vec_max_f64_kernelPKdmPd)
        .other          _Z18vec_max_f64_kernelPKdmPd,@"STO_CUDA_ENTRY STV_DEFAULT"
_Z18vec_max_f64_kernelPKdmPd:
[----:B------:R-:W-:Y:S08]  /*0000*/  LDC R1, c[0x0][0x37c] ;  /* 0x0000df00ff017b82 */ /* 0x000ff00000000800 */
[----:B------:R-:W0:Y:S01]  /*0010*/  LDC.64 R4, c[0x0][0x380] ;  /* 0x0000e000ff047b82 */ /* 0x000e220000000a00 */
[----:B------:R-:W0:Y:S01]  /*0020*/  LDCU.64 UR6, c[0x0][0x358] ;  /* 0x00006b00ff0677ac */ /* 0x000e220008000a00 */
[----:B------:R-:W1:Y:S01]  /*0030*/  S2R R0, SR_CTAID.X ;  /* 0x0000000000007919 */ /* 0x000e620000002500 */
[----:B------:R-:W2:Y:S01]  /*0040*/  LDCU.64 UR8, c[0x0][0x388] ;  /* 0x00007100ff0877ac */ /* 0x000ea20008000a00 */
[----:B------:R-:W3:Y:S01]  /*0050*/  S2R R2, SR_TID.X ;  /* 0x0000000000027919 */ /* 0x000ee20000002100 */
[----:B------:R-:W4:Y:S01]  /*0060*/  LDCU.64 UR10, c[0x0][0x380] ;  /* 0x00007000ff0a77ac */ /* 0x000f220008000a00 */
[----:B0-----:R-:W5:Y:S01]  /*0070*/  LDG.E.64 R4, desc[UR6][R4.64] ;  /* 0x0000000604047981 */ /* 0x001f62000c1e1b00 */
[----:B-1----:R-:W-:-:S05]  /*0080*/  IMAD.SHL.U32 R3, R0, 0x400, RZ ;  /* 0x0000040000037824 */ /* 0x002fca00078e00ff */
[----:B---3--:R-:W-:-:S04]  /*0090*/  LOP3.LUT R3, R3, R2, RZ, 0xfc, !PT ;  /* 0x0000000203037212 */ /* 0x008fc800078efcff */
[----:B--2---:R-:W-:-:S04]  /*00a0*/  ISETP.GE.U32.AND P0, PT, R3, UR8, PT ;  /* 0x0000000803007c0c */ /* 0x004fc8000bf06070 */
[----:B------:R-:W-:Y:S01]  /*00b0*/  ISETP.GE.U32.AND.EX P0, PT, RZ, UR9, PT, P0 ;  /* 0x00000009ff007c0c */ /* 0x000fe2000bf06100 */
[----:B------:R-:W-:-:S12]  /*00c0*/  BSSY.RECONVERGENT B0, `(.L_x_0) ;  /* 0x0000014000007945 */ /* 0x000fd80003800200 */
[----:B----4-:R-:W-:Y:S05]  /*00d0*/  @P0 BRA `(.L_x_1) ;  /* 0x0000000000480947 */ /* 0x010fea0003800000 */
[----:B------:R-:W0:Y:S01]  /*00e0*/  LDC R8, c[0x0][0x370] ;  /* 0x0000dc00ff087b82 */ /* 0x000e220000000800 */
[----:B------:R-:W-:-:S07]  /*00f0*/  IMAD.MOV.U32 R10, RZ, RZ, RZ ;  /* 0x000000ffff0a7224 */ /* 0x000fce00078e00ff */
.L_x_2:
[----:B------:R-:W-:-:S04]  /*0100*/  LEA R6, P0, R3, UR10, 0x3 ;  /* 0x0000000a03067c11 */ /* 0x000fc8000f8018ff */
[----:B------:R-:W-:-:S06]  /*0110*/  LEA.HI.X R7, R3, UR11, R10, 0x3, P0 ;  /* 0x0000000b03077c11 */ /* 0x000fcc00080f1c0a */
[----:B------:R-:W2:Y:S01]  /*0120*/  LDG.E.64 R6, desc[UR6][R6.64] ;  /* 0x0000000606067981 */ /* 0x000ea2000c1e1b00 */
[----:B0-----:R-:W-:Y:S01]  /*0130*/  LEA R3, P0, R8, R3, 0xa ;  /* 0x0000000308037211 */ /* 0x001fe200078050ff */
[----:B-----5:R-:W-:Y:S02]  /*0140*/  IMAD.MOV.U32 R9, RZ, RZ, R4 ;  /* 0x000000ffff097224 */ /* 0x020fe400078e0004 */
[----:B------:R-:W-:Y:S02]  /*0150*/  IMAD.MOV.U32 R11, RZ, RZ, R5 ;  /* 0x000000ffff0b7224 */ /* 0x000fe400078e0005 */
[----:B------:R-:W-:Y:S01]  /*0160*/  IMAD.X R10, RZ, RZ, R10, P0 ;  /* 0x000000ffff0a7224 */ /* 0x000fe200000e060a */
[----:B------:R-:W-:-:S04]  /*0170*/  ISETP.GE.U32.AND P0, PT, R3, UR8, PT ;  /* 0x0000000803007c0c */ /* 0x000fc8000bf06070 */
[----:B------:R-:W-:Y:S01]  /*0180*/  ISETP.GE.U32.AND.EX P0, PT, R10, UR9, PT, P0 ;  /* 0x000000090a007c0c */ /* 0x000fe2000bf06100 */
[----:B--2---:R-:W-:Y:S01]  /*0190*/  DSETP.MAX.AND P1, P2, R6, R4, PT ;  /* 0x000000040600722a */ /* 0x004fe20003a2f000 */
[----:B------:R-:W-:-:S05]  /*01a0*/  IMAD.MOV.U32 R4, RZ, RZ, R7 ;  /* 0x000000ffff047224 */ /* 0x000fca00078e0007 */
[----:B------:R-:W-:Y:S01]  /*01b0*/  FSEL R5, R4, R11, P1 ;  /* 0x0000000b04057208 */ /* 0x000fe20000800000 */
[----:B------:R-:W-:-:S05]  /*01c0*/  IMAD.MOV.U32 R4, RZ, RZ, R6 ;  /* 0x000000ffff047224 */ /* 0x000fca00078e0006 */
[----:B------:R-:W-:Y:S02]  /*01d0*/  SEL R4, R4, R9, P1 ;  /* 0x0000000904047207 */ /* 0x000fe40000800000 */
[----:B------:R-:W-:Y:S01]  /*01e0*/  @P2 LOP3.LUT R5, R11, 0x80000, RZ, 0xfc, !PT ;  /* 0x000800000b052812 */ /* 0x000fe200078efcff */
[----:B------:R-:W-:Y:S06]  /*01f0*/  @!P0 BRA `(.L_x_2) ;  /* 0xfffffffc00c08947 */ /* 0x000fec000383ffff */
.L_x_1:
[----:B------:R-:W-:Y:S05]  /*0200*/  BSYNC.RECONVERGENT B0 ;  /* 0x0000000000007941 */ /* 0x000fea0003800200 */
.L_x_0:
[----:B------:R-:W0:Y:S01]  /*0210*/  S2UR UR5, SR_CgaCtaId ;  /* 0x00000000000579c3 */ /* 0x000e220000008800 */
[----:B------:R-:W-:Y:S01]  /*0220*/  UMOV UR4, 0x400 ;  /* 0x0000040000047882 */ /* 0x000fe20000000000 */
[C---:B------:R-:W-:Y:S02]  /*0230*/  ISETP.GT.U32.AND P1, PT, R2.reuse, 0x1ff, PT ;  /* 0x000001ff0200780c */ /* 0x040fe40003f24070 */
[----:B------:R-:W-:Y:S01]  /*0240*/  ISETP.GT.U32.AND P0, PT, R2, 0xff, PT ;  /* 0x000000ff0200780c */ /* 0x000fe20003f04070 */
[----:B0-----:R-:W-:-:S06]  /*0250*/  ULEA UR4, UR5, UR4, 0x18 ;  /* 0x0000000405047291 */ /* 0x001fcc000f8ec0ff */
[----:B------:R-:W-:-:S05]  /*0260*/  LEA R3, R2, UR4, 0x3 ;  /* 0x0000000402037c11 */ /* 0x000fca000f8e18ff */
[----:B-----5:R-:W-:Y:S01]  /*0270*/  STS.64 [R3], R4 ;  /* 0x0000000403007388 */ /* 0x020fe20000000a00 */
[----:B------:R-:W-:Y:S06]  /*0280*/  BAR.SYNC.DEFER_BLOCKING 0x0 ;  /* 0x0000000000007b1d */ /* 0x000fec0000010000 */
[----:B------:R-:W0:Y:S04]  /*0290*/  @!P1 LDS.64 R6, [R3] ;  /* 0x0000000003069984 */ /* 0x000e280000000a00 */
[----:B------:R-:W1:Y:S01]  /*02a0*/  @!P1 LDS.64 R8, [R3+0x1000] ;  /* 0x0010000003089984 */ /* 0x000e620000000a00 */
[----:B0-----:R-:W-:Y:S01]  /*02b0*/  @!P1 IMAD.MOV.U32 R10, RZ, RZ, R7 ;  /* 0x000000ffff0a9224 */ /* 0x001fe200078e0007 */
[----:B-1----:R-:W-:Y:S01]  /*02c0*/  @!P1 DSETP.MAX.AND P2, P3, R6, R8, PT ;  /* 0x000000080600922a */ /* 0x002fe20003b4f000 */
[----:B------:R-:W-:-:S05]  /*02d0*/  @!P1 IMAD.MOV.U32 R11, RZ, RZ, R9 ;  /* 0x000000ffff0b9224 */ /* 0x000fca00078e0009 */
[----:B------:R-:W-:Y:S02]  /*02e0*/  @!P1 FSEL R10, R10, R11, P2 ;  /* 0x0000000b0a0a9208 */ /* 0x000fe40001000000 */
[----:B------:R-:W-:Y:S02]  /*02f0*/  @!P1 LOP3.LUT R11, R11, 0x80000, RZ, 0xfc, !PT ;  /* 0x000800000b0b9812 */ /* 0x000fe400078efcff */
[----:B------:R-:W-:Y:S02]  /*0300*/  @!P1 SEL R4, R6, R8, P2 ;  /* 0x0000000806049207 */ /* 0x000fe40001000000 */
[----:B------:R-:W-:-:S05]  /*0310*/  @!P1 SEL R5, R11, R10, P3 ;  /* 0x0000000a0b059207 */ /* 0x000fca0001800000 */
[----:B------:R-:W-:Y:S01]  /*0320*/  @!P1 STS.64 [R3], R4 ;  /* 0x0000000403009388 */ /* 0x000fe20000000a00 */
[----:B------:R-:W-:Y:S01]  /*0330*/  BAR.SYNC.DEFER_BLOCKING 0x0 ;  /* 0x0000000000007b1d */ /* 0x000fe20000010000 */
[----:B------:R-:W-:-:S05]  /*0340*/  ISETP.GT.U32.AND P1, PT, R2, 0x7f, PT ;  /* 0x0000007f0200780c */ /* 0x000fca0003f24070 */
        /* <DEDUP_REMOVED lines=83> */
[----:B------:R-:W-:-:S05]  /*0880*/  ISETP.NE.AND P0, PT, R2, RZ, PT ;  /* 0x000000ff0200720c */ /* 0x000fca0003f05270 */
        /* <DEDUP_REMOVED lines=10> */
[----:B------:R-:W-:Y:S06]  /*0930*/  BAR.SYNC.DEFER_BLOCKING 0x0 ;  /* 0x0000000000007b1d */ /* 0x000fec0000010000 */
[----:B------:R-:W0:Y:S04]  /*0940*/  @!P0 LDS.64 R6, [R3] ;  /* 0x0000000003068984 */ /* 0x000e280000000a00 */
[----:B------:R-:W1:Y:S01]  /*0950*/  @!P0 LDS.64 R8, [UR4+0x8] ;  /* 0x00000804ff088984 */ /* 0x000e620008000a00 */
[----:B0-----:R-:W-:Y:S01]  /*0960*/  @!P0 IMAD.MOV.U32 R2, RZ, RZ, R7 ;  /* 0x000000ffff028224 */ /* 0x001fe200078e0007 */
[----:B-1----:R-:W-:Y:S01]  /*0970*/  @!P0 DSETP.MAX.AND P1, P2, R6, R8, PT ;  /* 0x000000080600822a */ /* 0x002fe20003a2f000 */
[----:B------:R-:W-:-:S05]  /*0980*/  @!P0 IMAD.MOV.U32 R11, RZ, RZ, R9 ;  /* 0x000000ffff0b8224 */ /* 0x000fca00078e0009 */
[----:B------:R-:W-:Y:S02]  /*0990*/  @!P0 FSEL R2, R2, R11, P1 ;  /* 0x0000000b02028208 */ /* 0x000fe40000800000 */
[----:B------:R-:W-:Y:S02]  /*09a0*/  @!P0 LOP3.LUT R11, R11, 0x80000, RZ, 0xfc, !PT ;  /* 0x000800000b0b8812 */ /* 0x000fe400078efcff */
[----:B------:R-:W-:Y:S02]  /*09b0*/  @!P0 SEL R4, R6, R8, P1 ;  /* 0x0000000806048207 */ /* 0x000fe40000800000 */
[----:B------:R-:W-:-:S05]  /*09c0*/  @!P0 SEL R5, R11, R2, P2 ;  /* 0x000000020b058207 */ /* 0x000fca0001000000 */
[----:B------:R0:W-:Y:S01]  /*09d0*/  @!P0 STS.64 [R3], R4 ;  /* 0x0000000403008388 */ /* 0x0001e20000000a00 */
[----:B------:R-:W-:Y:S06]  /*09e0*/  BAR.SYNC.DEFER_BLOCKING 0x0 ;  /* 0x0000000000007b1d */ /* 0x000fec0000010000 */
[----:B------:R-:W-:Y:S05]  /*09f0*/  @P0 EXIT ;  /* 0x000000000000094d */ /* 0x000fea0003800000 */
[----:B0-----:R-:W0:Y:S01]  /*0a00*/  LDS.64 R2, [UR4] ;  /* 0x00000004ff027984 */ /* 0x001e220008000a00 */
[----:B------:R-:W1:Y:S02]  /*0a10*/  LDC.64 R4, c[0x0][0x390] ;  /* 0x0000e400ff047b82 */ /* 0x000e640000000a00 */
[----:B-1----:R-:W-:-:S05]  /*0a20*/  IMAD.WIDE.U32 R4, R0, 0x8, R4 ;  /* 0x0000000800047825 */ /* 0x002fca00078e0004 */
[----:B0-----:R-:W-:Y:S01]  /*0a30*/  STG.E.64 desc[UR6][R4.64], R2 ;  /* 0x0000000204007986 */ /* 0x001fe2000c101b06 */
[----:B------:R-:W-:Y:S05]  /*0a40*/  EXIT ;  /* 0x000000000000794d */ /* 0x000fea0003800000 */
.L_x_3:
[----:B------:R-:W-:-:S00]  /*0a50*/  BRA `(.L_x_3) ;  /* 0xfffffffc00fc7947 */ /* 0x000fc0000383ffff */
[----:B------:R-:W-:-:S00]  /*0a60*/  NOP ;  /* 0x0000000000007918 */ /* 0x000fc00000000000 */
        /* <DEDUP_REMOVED lines=9> */
.L_x_9:


//--------------------- .text._Z20gpu_memcpy_3d_kernelPcPmS0_PKcS0_S0_S0_m --------------------------
	.section	.text._Z20gpu_memcpy_3d_kernelPcPmS0_PKcS0_S0_S0_m,"ax",@progbits
	.align	128
.text._Z20gpu_memcpy_3d_kernelPcPmS0_PKcS0_S0_S0_m:
        .type           _Z20gpu_memcpy_3d_kernelPcPmS0_PKcS0_S0_S0_m,@function
        .size           _Z20gpu_memcpy_3d_kernelPcPmS0_PKcS0_S0_S0_m,(.L_x_10 - _Z20gpu_memcpy_3d_kernelPcPmS0_PKcS0_S0_S0_m)
        .other          _Z20gpu_memcpy_3d_kernelPcPmS0_PKcS0_S0_S0_m,@"STO_CUDA_ENTRY STV_DEFAULT"
_Z20gpu_memcpy_3d_kernelPcPmS0_PKcS0_S0_S0_m:
[----:B------:R-:W-:Y:S08]  /*0000*/  LDC R1, c[0x0][0x37c] ;  /* 0x0000df00ff017b82 */ /* 0x000ff00000000800 */
[----:B------:R-:W0:Y:S01]  /*0010*/  LDC.64 R2, c[0x0][0x3b0] ;  /* 0x0000ec00ff027b82 */ /* 0x000e220000000a00 */
[----:B------:R-:W0:Y:S02]  /*0020*/  LDCU.64 UR10, c[0x0][0x358] ;  /* 0x00006b00ff0a77ac */ /* 0x000e240008000a00 */
[----:B0-----:R-:W2:Y:S05]  /*0030*/  LDG.E.64 R4, desc[UR10][R2.64] ;  /* 0x0000000a02047981 */ /* 0x001eaa000c1e1b00 */
[----:B------:R-:W0:Y:S01]  /*0040*/  S2UR UR4, SR_CTAID.Z ;  /* 0x00000000000479c3 */ /* 0x000e220000002700 */
[----:B------:R-:W0:Y:S01]  /*0050*/  S2R R23, SR_TID.Z ;  /* 0x0000000000177919 */ /* 0x000e220000002300 */
[----:B------:R-:W1:Y:S06]  /*0060*/  S2R R7, SR_TID.Y ;  /* 0x0000000000077919 */ /* 0x000e6c0000002200 */
[----:B------:R-:W0:Y:S01]  /*0070*/  LDC R0, c[0x0][0x368] ;  /* 0x0000da00ff007b82 */ /* 0x000e220000000800 */
[----:B------:R-:W3:Y:S07]  /*0080*/  S2R R8, SR_TID.X ;  /* 0x0000000000087919 */ /* 0x000eee0000002100 */
[----:B------:R-:W1:Y:S08]  /*0090*/  S2UR UR5, SR_CTAID.Y ;  /* 0x00000000000579c3 */ /* 0x000e700000002600 */
[----:B------:R-:W1:Y:S08]  /*00a0*/  LDC R6, c[0x0][0x364] ;  /* 0x0000d900ff067b82 */ /* 0x000e700000000800 */
[----:B------:R-:W3:Y:S01]  /*00b0*/  S2UR UR6, SR_CTAID.X ;  /* 0x00000000000679c3 */ /* 0x000ee20000002500 */
[----:B0-----:R-:W-:-:S07]  /*00c0*/  IMAD R23, R0, UR4, R23 ;  /* 0x0000000400177c24 */ /* 0x001fce000f8e0217 */
[----:B------:R-:W3:Y:S01]  /*00d0*/  LDC R9, c[0x0][0x360] ;  /* 0x0000d800ff097b82 */ /* 0x000ee20000000800 */
[----:B-1----:R-:W-:Y:S02]  /*00e0*/  IMAD R7, R6, UR5, R7 ;  /* 0x0000000506077c24 */ /* 0x002fe4000f8e0207 */
[----:B---3--:R-:W-:Y:S01]  /*00f0*/  IMAD R6, R9, UR6, R8 ;  /* 0x0000000609067c24 */ /* 0x008fe2000f8e0208 */
[----:B--2---:R-:W-:-:S04]  /*0100*/  ISETP.GT.U32.AND P0, PT, R4, R23, PT ;  /* 0x000000170400720c */ /* 0x004fc80003f04070 */
[----:B------:R-:W-:-:S13]  /*0110*/  ISETP.GT.U32.AND.EX P0, PT, R5, RZ, PT, P0 ;  /* 0x000000ff0500720c */ /* 0x000fda0003f04100 */
[----:B------:R-:W-:Y:S05]  /*0120*/  @!P0 EXIT ;  /* 0x000000000000894d */ /* 0x000fea0003800000 */
[----:B------:R-:W2:Y:S02]  /*0130*/  LDG.E.64 R4, desc[UR10][R2.64+0x8] ;  /* 0x0000080a02047981 */ /* 0x000ea4000c1e1b00 */
[----:B--2---:R-:W-:-:S04]  /*0140*/  ISETP.GT.U32.AND P0, PT, R4, R7, PT ;  /* 0x000000070400720c */ /* 0x004fc80003f04070 */
[----:B------:R-:W-:-:S13]  /*0150*/  ISETP.GT.U32.AND.EX P0, PT, R5, RZ, PT, P0 ;  /* 0x000000ff0500720c */ /* 0x000fda0003f04100 */
[----:B------:R-:W-:Y:S05]  /*0160*/  @!P0 EXIT ;  /* 0x000000000000894d */ /* 0x000fea0003800000 */
[----:B------:R-:W2:Y:S02]  /*0170*/  LDG.E.64 R2, desc[UR10][R2.64+0x10] ;  /* 0x0000100a02027981 */ /* 0x000ea4000c1e1b00 */
[----:B--2---:R-:W-:-:S04]  /*0180*/  ISETP.GT.U32.AND P0, PT, R2, R7, PT ;  /* 0x000000070200720c */ /* 0x004fc80003f04070 */
[----:B------:R-:W-:-:S13]  /*0190*/  ISETP.GT.U32.AND.EX P0, PT, R3, RZ, PT, P0 ;  /* 0x000000ff0300720c */ /* 0x000fda0003f04100 */
[----:B------:R-:W-:Y:S05]  /*01a0*/  @!P0 EXIT ;  /* 0x000000000000894d */ /* 0x000fea0003800000 */
[----:B------:R-:W0:Y:S02]  /*01b0*/  LDCU.64 UR12, c[0x0][0x3b8] ;  /* 0x00007700ff0c77ac */ /* 0x000e240008000a00 */
[----:B0-----:R-:W-:-:S04]  /*01c0*/  ISETP.NE.U32.AND P0, PT, RZ, UR12, PT ;  /* 0x0000000cff007c0c */ /* 0x001fc8000bf05070 */
[----:B------:R-:W-:-:S13]  /*01d0*/  ISETP.NE.AND.EX P0, PT, RZ, UR13, PT, P0 ;  /* 0x0000000dff007c0c */ /* 0x000fda000bf05300 */
[----:B------:R-:W-:Y:S05]  /*01e0*/  @!P0 EXIT ;  /* 0x000000000000894d */ /* 0x000fea0003800000 */
[----:B------:R-:W0:Y:S08]  /*01f0*/  LDC.64 R18, c[0x0][0x3a0] ;  /* 0x0000e800ff127b82 */ /* 0x000e300000000a00 */
[----:B------:R-:W1:Y:S08]  /*0200*/  LDC.64 R26, c[0x0][0x388] ;  /* 0x0000e200ff1a7b82 */ /* 0x000e700000000a00 */
[----:B------:R-:W2:Y:S08]  /*0210*/  LDC.64 R16, c[0x0][0x390] ;  /* 0x0000e400ff107b82 */ /* 0x000eb00000000a00 */
[----:B------:R-:W3:Y:S01]  /*0220*/  LDC.64 R28, c[0x0][0x3a8] ;  /* 0x0000ea00ff1c7b82 */ /* 0x000ee20000000a00 */
[----:B0-----:R-:W4:Y:S04]  /*0230*/  LDG.E.64 R4, desc[UR10][R18.64+0x10] ;  /* 0x0000100a12047981 */ /* 0x001f28000c1e1b00 */
[----:B------:R-:W5:Y:S04]  /*0240*/  LDG.E.64 R24, desc[UR10][R18.64] ;  /* 0x0000000a12187981 */ /* 0x000f68000c1e1b00 */
[----:B-1----:R-:W5:Y:S04]  /*0250*/  LDG.E.64 R14, desc[UR10][R26.64] ;  /* 0x0000000a1a0e7981 */ /* 0x002f68000c1e1b00 */
[----:B------:R-:W5:Y:S04]  /*0260*/  LDG.E.64 R20, desc[UR10][R26.64+0x8] ;  /* 0x0000080a1a147981 */ /* 0x000f68000c1e1b00 */
[----:B--2---:R-:W2:Y:S04]  /*0270*/  LDG.E.64 R8, desc[UR10][R16.64+0x8] ;  /* 0x0000080a10087981 */ /* 0x004ea8000c1e1b00 */
[----:B------:R-:W2:Y:S04]  /*0280*/  LDG.E.64 R18, desc[UR10][R18.64+0x8] ;  /* 0x0000080a12127981 */ /* 0x000ea8000c1e1b00 */
[----:B---3--:R-:W3:Y:S04]  /*0290*/  LDG.E.64 R10, desc[UR10][R28.64+0x8] ;  /* 0x0000080a1c0a7981 */ /* 0x008ee8000c1e1b00 */
[----:B------:R-:W3:Y:S04]  /*02a0*/  LDG.E.64 R16, desc[UR10][R16.64+0x10] ;  /* 0x0000100a10107981 */ /* 0x000ee8000c1e1b00 */
[----:B------:R3:W3:Y:S04]  /*02b0*/  LDG.E.64 R2, desc[UR10][R28.64+0x10] ;  /* 0x0000100a1c027981 */ /* 0x0006e8000c1e1b00 */
[----:B------:R0:W3:Y:S01]  /*02c0*/  LDG.E.64 R12, desc[UR10][R26.64+0x10] ;  /* 0x0000100a1a0c7981 */ /* 0x0000e2000c1e1b00 */
[----:B------:R-:W-:-:S04]  /*02d0*/  UISETP.GE.U32.AND UP0, UPT, UR12, 0x10, UPT ;  /* 0x000000100c00788c */ /* 0x000fc8000bf06070 */
[----:B------:R-:W-:Y:S01]  /*02e0*/  UISETP.GE.U32.AND.EX UP0, UPT, UR13, URZ, UPT, UP0 ;  /* 0x000000ff0d00728c */ /* 0x000fe2000bf06100 */
[----:B------:R-:W-:Y:S01]  /*02f0*/  UMOV UR5, URZ ;  /* 0x000000ff00057c82 */ /* 0x000fe20008000000 */
[----:B------:R-:W-:Y:S01]  /*0300*/  UMOV UR6, URZ ;  /* 0x000000ff00067c82 */ /* 0x000fe20008000000 */
[----:B----4-:R-:W-:Y:S02]  /*0310*/  R2UR UR9, R5 ;  /* 0x00000000050972ca */ /* 0x010fe400000e0000 */
[C---:B-----5:R-:W-:Y:S02]  /*0320*/  IADD3 R5, P1, PT, R23.reuse, -R24, RZ ;  /* 0x8000001817057210 */ /* 0x060fe40007f3e0ff */
[----:B------:R-:W-:Y:S02]  /*0330*/  IADD3 R23, P3, PT, R23, -R14, RZ ;  /* 0x8000000e17177210 */ /* 0x000fe40007f7e0ff */
[----:B------:R-:W-:Y:S02]  /*0340*/  IADD3 R14, P2, PT, R7, -R20, RZ ;  /* 0x80000014070e7210 */ /* 0x000fe40007f5e0ff */
[----:B------:R-:W-:-:S02]  /*0350*/  IADD3.X R0, PT, PT, RZ, ~R15, RZ, P3, !PT ;  /* 0x8000000fff007210 */ /* 0x000fc40001ffe4ff */
[----:B------:R-:W-:Y:S01]  /*0360*/  R2UR UR8, R4 ;  /* 0x00000000040872ca */ /* 0x000fe200000e0000 */
[----:B------:R-:W-:Y:S02]  /*0370*/  IMAD.X R15, RZ, RZ, ~R21, P2 ;  /* 0x000000ffff0f7224 */ /* 0x000fe400010e0e15 */
[----:B--2---:R-:W-:Y:S01]  /*0380*/  IMAD R4, R9, UR12, RZ ;  /* 0x0000000c09047c24 */ /* 0x004fe2000f8e02ff */
[----:B------:R-:W-:Y:S02]  /*0390*/  IADD3 R18, P0, PT, R7, -R18, RZ ;  /* 0x8000001207127210 */ /* 0x000fe40007f1e0ff */
[----:B------:R-:W-:Y:S01]  /*03a0*/  IADD3.X R25, PT, PT, RZ, ~R25, RZ, P1, !PT ;  /* 0x80000019ff197210 */ /* 0x000fe20000ffe4ff */
[----:B---3--:R-:W-:Y:S02]  /*03b0*/  IMAD R29, R11, UR12, RZ ;  /* 0x0000000c0b1d7c24 */ /* 0x008fe4000f8e02ff */
[----:B------:R-:W-:Y:S02]  /*03c0*/  IMAD R0, R0, R16, RZ ;  /* 0x0000001000007224 */ /* 0x000fe400078e02ff */
[----:B------:R-:W-:-:S04]  /*03d0*/  IMAD.WIDE.U32 R20, R8, UR12, RZ ;  /* 0x0000000c08147c25 */ /* 0x000fc8000f8e00ff */
[----:B0-----:R-:W-:Y:S02]  /*03e0*/  IMAD R27, R8, UR13, R4 ;  /* 0x0000000d081b7c24 */ /* 0x001fe4000f8e0204 */
[----:B------:R-:W-:-:S04]  /*03f0*/  IMAD.WIDE.U32 R14, R16, R23, R14 ;  /* 0x00000017100e7225 */ /* 0x000fc800078e000e */
[----:B------:R-:W-:Y:S02]  /*0400*/  IMAD R0, R17, R23, R0 ;  /* 0x0000001711007224 */ /* 0x000fe400078e0200 */
[----:B------:R-:W-:-:S04]  /*0410*/  IMAD.WIDE.U32 R22, R10, UR12, RZ ;  /* 0x0000000c0a167c25 */ /* 0x000fc8000f8e00ff */
[----:B------:R-:W-:Y:S02]  /*0420*/  IMAD R29, R10, UR13, R29 ;  /* 0x0000000d0a1d7c24 */ /* 0x000fe4000f8e021d */
[----:B------:R-:W-:Y:S02]  /*0430*/  IMAD.X R19, RZ, RZ, ~R19, P0 ;  /* 0x000000ffff137224 */ /* 0x000fe400000e0e13 */
[----:B------:R-:W-:Y:S01]  /*0440*/  IMAD R25, R25, R2, RZ ;  /* 0x0000000219197224 */ /* 0x000fe200078e02ff */
[----:B------:R-:W-:Y:S01]  /*0450*/  IADD3 R27, PT, PT, R21, R27, RZ ;  /* 0x0000001b151b7210 */ /* 0x000fe20007ffe0ff */
[----:B------:R-:W-:Y:S01]  /*0460*/  IMAD.WIDE.U32 R16, R2, R5, R18 ;  /* 0x0000000502107225 */ /* 0x000fe200078e0012 */
[----:B------:R-:W-:-:S03]  /*0470*/  IADD3 R29, PT, PT, R23, R29, RZ ;  /* 0x0000001d171d7210 */ /* 0x000fc60007ffe0ff */
[----:B------:R-:W-:Y:S01]  /*0480*/  IMAD R3, R3, R5, R25 ;  /* 0x0000000503037224 */ /* 0x000fe200078e0219 */
[C---:B------:R-:W-:Y:S01]  /*0490*/  IADD3 R18, P1, PT, R6.reuse, -R12, RZ ;  /* 0x8000000c06127210 */ /* 0x040fe20007f3e0ff */
[----:B------:R-:W-:Y:S02]  /*04a0*/  IMAD.IADD R0, R15, 0x1, R0 ;  /* 0x000000010f007824 */ /* 0x000fe400078e0200 */
[----:B------:R-:W-:Y:S01]  /*04b0*/  IMAD R27, R27, R14, RZ ;  /* 0x0000000e1b1b7224 */ /* 0x000fe200078e02ff */
[----:B------:R-:W-:Y:S01]  /*04c0*/  IADD3 R5, P0, PT, R6, -UR8, RZ ;  /* 0x8000000806057c10 */ /* 0x000fe2000ff1e0ff */
[----:B------:R-:W-:Y:S02]  /*04d0*/  IMAD.IADD R2, R17, 0x1, R3 ;  /* 0x0000000111027824 */ /* 0x000fe400078e0203 */
[----:B------:R-:W-:Y:S01]  /*04e0*/  IMAD R29, R29, R16, RZ ;  /* 0x000000101d1d7224 */ /* 0x000fe200078e02ff */
[----:B------:R-:W-:Y:S01]  /*04f0*/  IADD3.X R3, PT, PT, RZ, ~R13, RZ, P1, !PT ;  /* 0x8000000dff037210 */ /* 0x000fe20000ffe4ff */
[----:B------:R-:W-:-:S02]  /*0500*/  IMAD R27, R0, R20, R27 ;  /* 0x00000014001b7224 */ /* 0x000fc400078e021b */
[----:B------:R-:W-:Y:S01]  /*0510*/  IMAD.WIDE.U32 R24, R20, R14, RZ ;  /* 0x0000000e14187225 */ /* 0x000fe200078e00ff */
[----:B------:R-:W-:-:S03]  /*0520*/  IADD3.X R4, PT, PT, RZ, ~UR9, RZ, P0, !PT ;  /* 0x80000009ff047c10 */ /* 0x000fc600087fe4ff */
[----:B------:R-:W-:Y:S02]  /*0530*/  IMAD R29, R2, R22, R29 ;  /* 0x00000016021d7224 */ /* 0x000fe400078e021d */
[----:B------:R-:W-:-:S04]  /*0540*/  IMAD.WIDE.U32 R20, R22, R16, RZ ;  /* 0x0000001016147225 */ /* 0x000fc800078e00ff */
[----:B------:R-:W-:Y:S01]  /*0550*/  IMAD R3, R3, UR12, RZ ;  /* 0x0000000c03037c24 */ /* 0x000fe2000f8e02ff */
[----:B------:R-:W-:Y:S01]  /*0560*/  IADD3 R21, PT, PT, R21, R29, RZ ;  /* 0x0000001d15157210 */ /* 0x000fe20007ffe0ff */
[----:B------:R-:W-:Y:S02]  /*0570*/  IMAD.IADD R23, R25, 0x1, R27 ;  /* 0x0000000119177824 */ /* 0x000fe400078e021b */
[----:B------:R-:W-:Y:S02]  /*0580*/  IMAD.MOV.U32 R22, RZ, RZ, R24 ;  /* 0x000000ffff167224 */ /* 0x000fe400078e0018 */
[----:B------:R-:W-:Y:S02]  /*0590*/  IMAD R4, R4, UR12, RZ ;  /* 0x0000000c04047c24 */ /* 0x000fe4000f8e02ff */
[C---:B------:R-:W-:Y:S02]  /*05a0*/  IMAD R3, R18.reuse, UR13, R3 ;  /* 0x0000000d12037c24 */ /* 0x040fe4000f8e0203 */
[----:B------:R-:W-:-:S04]  /*05b0*/  IMAD.WIDE.U32 R18, R18, UR12, R22 ;  /* 0x0000000c12127c25 */ /* 0x000fc8000f8e0016 */
[C---:B------:R-:W-:Y:S02]  /*05c0*/  IMAD R4, R5.reuse, UR13, R4 ;  /* 0x0000000d05047c24 */ /* 0x040fe4000f8e0204 */
[----:B------:R-:W-:Y:S01]  /*05d0*/  IMAD.WIDE.U32 R20, R5, UR12, R20 ;  /* 0x0000000c05147c25 */ /* 0x000fe2000f8e0014 */
[----:B------:R-:W-:Y:S06]  /*05e0*/  BRA.U !UP0, `(.L_x_4) ;  /* 0x0000000508307547 */ /* 0x000fec000b800000 */
[----:B------:R-:W-:Y:S01]  /*05f0*/  IMAD.MOV.U32 R7, RZ, RZ, RZ ;  /* 0x000000ffff077224 */ /* 0x000fe200078e00ff */
[----:B------:R-:W0:Y:S01]  /*0600*/  LDCU.64 UR4, c[0x0][0x398] ;  /* 0x00007300ff0477ac */ /* 0x000e220008000a00 */
[-C--:B------:R-:W-:Y:S02]  /*0610*/  IMAD R5, R11, R16.reuse, RZ ;  /* 0x000000100b057224 */ /* 0x080fe400078e02ff */
[C---:B------:R-:W-:Y:S01]  /*0620*/  IMAD.WIDE.U32 R22, R10.reuse, R16, R6 ;  /* 0x000000100a167225 */ /* 0x040fe200078e0006 */
[----:B------:R-:W1:Y:S03]  /*0630*/  LDCU.64 UR14, c[0x0][0x380] ;  /* 0x00007000ff0e77ac */ /* 0x000e660008000a00 */
[----:B------:R-:W-:Y:S01]  /*0640*/  IMAD R5, R10, R2, R5 ;  /* 0x000000020a057224 */ /* 0x000fe200078e0205 */
[----:B------:R-:W-:Y:S01]  /*0650*/  IADD3 R25, P0, PT, R22, -UR8, RZ ;  /* 0x8000000816197c10 */ /* 0x000fe2000ff1e0ff */
[-C--:B------:R-:W-:Y:S01]  /*0660*/  IMAD R27, R9, R14.reuse, RZ ;  /* 0x0000000e091b7224 */ /* 0x080fe200078e02ff */
[----:B------:R-:W2:Y:S02]  /*0670*/  LDCU UR6, c[0x0][0x3bc] ;  /* 0x00007780ff0677ac */ /* 0x000ea40008000800 */
[----:B------:R-:W-:Y:S01]  /*0680*/  IADD3.X R5, PT, PT, R23, ~UR9, R5, P0, !PT ;  /* 0x8000000917057c10 */ /* 0x000fe200087fe405 */
[----:B------:R-:W-:-:S04]  /*0690*/  IMAD.WIDE.U32 R22, R8, R14, R6 ;  /* 0x0000000e08167225 */ /* 0x000fc800078e0006 */
[----:B------:R-:W-:Y:S01]  /*06a0*/  IMAD R27, R8, R0, R27 ;  /* 0x00000000081b7224 */ /* 0x000fe200078e021b */
[----:B------:R-:W-:Y:S01]  /*06b0*/  IADD3 R24, P0, PT, -R12, R22, RZ ;  /* 0x000000160c187210 */ /* 0x000fe20007f1e1ff */
[----:B------:R-:W-:Y:S01]  /*06c0*/  IMAD R28, R5, UR12, RZ ;  /* 0x0000000c051c7c24 */ /* 0x000fe2000f8e02ff */
[----:B0-----:R-:W-:Y:S02]  /*06d0*/  MOV R22, UR4 ;  /* 0x0000000400167c02 */ /* 0x001fe40008000f00 */
[----:B------:R-:W-:Y:S01]  /*06e0*/  IADD3.X R26, PT, PT, ~R13, R23, R27, P0, !PT ;  /* 0x000000170d1a7210 */ /* 0x000fe200007fe51b */
[----:B------:R-:W-:Y:S01]  /*06f0*/  IMAD.U32 R23, RZ, RZ, UR5 ;  /* 0x00000005ff177e24 */ /* 0x000fe2000f8e00ff */
[----:B------:R-:W-:Y:S02]  /*0700*/  ULOP3.LUT UR5, UR12, 0xfffffff0, URZ, 0xc0, !UPT ;  /* 0xfffffff00c057892 */ /* 0x000fe4000f8ec0ff */
[----:B------:R-:W-:Y:S01]  /*0710*/  IMAD.WIDE.U32 R22, R25, UR12, R22 ;  /* 0x0000000c19167c25 */ /* 0x000fe2000f8e0016 */
[----:B--2---:R-:W-:-:S03]  /*0720*/  UMOV UR7, UR6 ;  /* 0x0000000600077c82 */ /* 0x004fc60008000000 */
[----:B------:R-:W-:Y:S01]  /*0730*/  IMAD R25, R25, UR13, R28 ;  /* 0x0000000d19197c24 */ /* 0x000fe2000f8e021c */
[----:B------:R-:W-:Y:S01]  /*0740*/  IADD3 R28, P0, PT, R22, 0x7, RZ ;  /* 0x00000007161c7810 */ /* 0x000fe20007f1e0ff */
[----:B-1----:R-:W-:Y:S01]  /*0750*/  IMAD.U32 R22, RZ, RZ, UR14 ;  /* 0x0000000eff167e24 */ /* 0x002fe2000f8e00ff */
[----:B------:R-:W-:Y:S01]  /*0760*/  UMOV UR4, UR5 ;  /* 0x0000000500047c82 */ /* 0x000fe20008000000 */
[----:B------:R-:W-:Y:S01]  /*0770*/  IMAD R5, R26, UR12, RZ ;  /* 0x0000000c1a057c24 */ /* 0x000fe2000f8e02ff */
[----:B------:R-:W-:Y:S02]  /*0780*/  IADD3.X R29, PT, PT, R23, R25, RZ, P0, !PT ;  /* 0x00000019171d7210 */ /* 0x000fe400007fe4ff */
[----:B------:R-:W-:Y:S01]  /*0790*/  MOV R23, UR15 ;  /* 0x0000000f00177c02 */ /* 0x000fe20008000f00 */
[C---:B------:R-:W-:Y:S02]  /*07a0*/  IMAD R25, R24.reuse, UR13, R5 ;  /* 0x0000000d18197c24 */ /* 0x040fe4000f8e0205 */
[----:B------:R-:W-:-:S03]  /*07b0*/  IMAD.WIDE.U32 R22, R24, UR12, R22 ;  /* 0x0000000c18167c25 */ /* 0x000fc6000f8e0016 */
[----:B------:R-:W-:-:S05]  /*07c0*/  IADD3 R5, P0, PT, R22, 0x7, RZ ;  /* 0x0000000716057810 */ /* 0x000fca0007f1e0ff */
[----:B------:R-:W-:-:S08]  /*07d0*/  IMAD.X R26, R23, 0x1, R25, P0 ;  /* 0x00000001171a7824 */ /* 0x000fd000000e0619 */
.L_x_5:
[----:B------:R-:W-:Y:S01]  /*07e0*/  MOV R24, R28 ;  /* 0x0000001c00187202 */ /* 0x000fe20000000f00 */
[----:B------:R-:W-:-:S05]  /*07f0*/  IMAD.MOV.U32 R25, RZ, RZ, R29 ;  /* 0x000000ffff197224 */ /* 0x000fca00078e001d */
[----:B------:R-:W2:Y:S01]  /*0800*/  LDG.E.U8 R27, desc[UR10][R24.64+-0x7] ;  /* 0xfffff90a181b7981 */ /* 0x000ea2000c1e1100 */
[----:B------:R-:W-:Y:S01]  /*0810*/  MOV R22, R5 ;  /* 0x0000000500167202 */ /* 0x000fe20000000f00 */
[----:B------:R-:W-:-:S05]  /*0820*/  IMAD.MOV.U32 R23, RZ, RZ, R26 ;  /* 0x000000ffff177224 */ /* 0x000fca00078e001a */
[----:B--2---:R-:W-:Y:S04]  /*0830*/  STG.E.U8 desc[UR10][R22.64+-0x7], R27 ;  /* 0xfffff91b16007986 */ /* 0x004fe8000c10110a */
[----:B------:R-:W2:Y:S04]  /*0840*/  LDG.E.U8 R5, desc[UR10][R24.64+-0x6] ;  /* 0xfffffa0a18057981 */ /* 0x000ea8000c1e1100 */
[----:B--2---:R0:W-:Y:S04]  /*0850*/  STG.E.U8 desc[UR10][R22.64+-0x6], R5 ;  /* 0xfffffa0516007986 */ /* 0x0041e8000c10110a */
[----:B------:R-:W2:Y:S04]  /*0860*/  LDG.E.U8 R29, desc[UR10][R24.64+-0x5] ;  /* 0xfffffb0a181d7981 */ /* 0x000ea8000c1e1100 */
[----:B--2---:R-:W-:Y:S04]  /*0870*/  STG.E.U8 desc[UR10][R22.64+-0x5], R29 ;  /* 0xfffffb1d16007986 */ /* 0x004fe8000c10110a */
[----:B------:R-:W2:Y:S04]  /*0880*/  LDG.E.U8 R26, desc[UR10][R24.64+-0x4] ;  /* 0xfffffc0a181a7981 */ /* 0x000ea8000c1e1100 */
[----:B--2---:R-:W-:Y:S04]  /*0890*/  STG.E.U8 desc[UR10][R22.64+-0x4], R26 ;  /* 0xfffffc1a16007986 */ /* 0x004fe8000c10110a */
[----:B------:R-:W2:Y:S04]  /*08a0*/  LDG.E.U8 R28, desc[UR10][R24.64+-0x3] ;  /* 0xfffffd0a181c7981 */ /* 0x000ea8000c1e1100 */
[----:B--2---:R-:W-:Y:S04]  /*08b0*/  STG.E.U8 desc[UR10][R22.64+-0x3], R28 ;  /* 0xfffffd1c16007986 */ /* 0x004fe8000c10110a */
[----:B0-----:R-:W2:Y:S04]  /*08c0*/  LDG.E.U8 R5, desc[UR10][R24.64+-0x2] ;  /* 0xfffffe0a18057981 */ /* 0x001ea8000c1e1100 */
[----:B--2---:R0:W-:Y:S04]  /*08d0*/  STG.E.U8 desc[UR10][R22.64+-0x2], R5 ;  /* 0xfffffe0516007986 */ /* 0x0041e8000c10110a */
[----:B------:R-:W2:Y:S04]  /*08e0*/  LDG.E.U8 R27, desc[UR10][R24.64+-0x1] ;  /* 0xffffff0a181b7981 */ /* 0x000ea8000c1e1100 */
[----:B--2---:R-:W-:Y:S04]  /*08f0*/  STG.E.U8 desc[UR10][R22.64+-0x1], R27 ;  /* 0xffffff1b16007986 */ /* 0x004fe8000c10110a */
[----:B0-----:R-:W2:Y:S04]  /*0900*/  LDG.E.U8 R5, desc[UR10][R24.64] ;  /* 0x0000000a18057981 */ /* 0x001ea8000c1e1100 */
        /* <DEDUP_REMOVED lines=8> */
[----:B--2---:R-:W-:Y:S04]  /*0990*/  STG.E.U8 desc[UR10][R22.64+0x4], R5 ;  /* 0x0000040516007986 */ /* 0x004fe8000c10110a */
[----:B------:R-:W2:Y:S04]  /*09a0*/  LDG.E.U8 R27, desc[UR10][R24.64+0x5] ;  /* 0x0000050a181b7981 */ /* 0x000ea8000c1e1100 */
[----:B--2---:R0:W-:Y:S04]  /*09b0*/  STG.E.U8 desc[UR10][R22.64+0x5], R27 ;  /* 0x0000051b16007986 */ /* 0x0041e8000c10110a */
[----:B0-----:R-:W2:Y:S04]  /*09c0*/  LDG.E.U8 R27, desc[UR10][R24.64+0x6] ;  /* 0x0000060a181b7981 */ /* 0x001ea8000c1e1100 */
[----:B--2---:R-:W-:Y:S04]  /*09d0*/  STG.E.U8 desc[UR10][R22.64+0x6], R27 ;  /* 0x0000061b16007986 */ /* 0x004fe8000c10110a */
[----:B------:R-:W2:Y:S01]  /*09e0*/  LDG.E.U8 R29, desc[UR10][R24.64+0x7] ;  /* 0x0000070a181d7981 */ /* 0x000ea2000c1e1100 */
[----:B------:R-:W-:-:S04]  /*09f0*/  UIADD3 UR4, UP0, UPT, UR4, -0x10, URZ ;  /* 0xfffffff004047890 */ /* 0x000fc8000ff1e0ff */
[----:B------:R-:W-:Y:S02]  /*0a00*/  UIADD3.X UR7, UPT, UPT, UR7, -0x1, URZ, UP0, !UPT ;  /* 0xffffffff07077890 */ /* 0x000fe400087fe4ff */
[----:B------:R-:W-:Y:S01]  /*0a10*/  UISETP.NE.U32.AND UP0, UPT, UR4, URZ, UPT ;  /* 0x000000ff0400728c */ /* 0x000fe2000bf05070 */
[----:B--2---:R0:W-:Y:S04]  /*0a20*/  STG.E.U8 desc[UR10][R22.64+0x7], R29 ;  /* 0x0000071d16007986 */ /* 0x0041e8000c10110a */
[----:B------:R-:W2:Y:S01]  /*0a30*/  LDG.E.U8 R26, desc[UR10][R24.64+0x8] ;  /* 0x0000080a181a7981 */ /* 0x000ea2000c1e1100 */
[----:B------:R-:W-:Y:S01]  /*0a40*/  UISETP.NE.AND.EX UP0, UPT, UR7, URZ, UPT, UP0 ;  /* 0x000000ff0700728c */ /* 0x000fe2000bf05300 */
[----:B------:R-:W-:Y:S02]  /*0a50*/  IADD3 R5, P1, PT, R22, 0x10, RZ ;  /* 0x0000001016057810 */ /* 0x000fe40007f3e0ff */
[----:B------:R-:W-:-:S04]  /*0a60*/  IADD3 R28, P0, PT, R24, 0x10, RZ ;  /* 0x00000010181c7810 */ /* 0x000fc80007f1e0ff */
[----:B0-----:R-:W-:Y:S01]  /*0a70*/  IADD3.X R29, PT, PT, RZ, R25, RZ, P0, !PT ;  /* 0x00000019ff1d7210 */ /* 0x001fe200007fe4ff */
[----:B--2---:R0:W-:Y:S02]  /*0a80*/  STG.E.U8 desc[UR10][R22.64+0x8], R26 ;  /* 0x0000081a16007986 */ /* 0x0041e4000c10110a */
[----:B0-----:R-:W-:Y:S01]  /*0a90*/  IMAD.X R26, RZ, RZ, R23, P1 ;  /* 0x000000ffff1a7224 */ /* 0x001fe200008e0617 */
[----:B------:R-:W-:Y:S06]  /*0aa0*/  BRA.U UP0, `(.L_x_5) ;  /* 0xfffffffd004c7547 */ /* 0x000fec000b83ffff */
.L_x_4:
[----:B------:R-:W-:-:S06]  /*0ab0*/  ULOP3.LUT UR4, UR12, 0xf, URZ, 0xc0, !UPT ;  /* 0x0000000f0c047892 */ /* 0x000fcc000f8ec0ff */
[----:B------:R-:W-:-:S04]  /*0ac0*/  ISETP.NE.U32.AND P0, PT, RZ, UR4, PT ;  /* 0x00000004ff007c0c */ /* 0x000fc8000bf05070 */
[----:B------:R-:W-:-:S13]  /*0ad0*/  ISETP.NE.AND.EX P0, PT, RZ, RZ, PT, P0 ;  /* 0x000000ffff00720c */ /* 0x000fda0003f05300 */
[----:B------:R-:W-:Y:S05]  /*0ae0*/  @!P0 EXIT ;  /* 0x000000000000894d */ /* 0x000fea0003800000 */
[----:B------:R-:W-:Y:S01]  /*0af0*/  UISETP.GE.U32.AND UP0, UPT, UR4, 0x8, UPT ;  /* 0x000000080400788c */ /* 0x000fe2000bf06070 */
[----:B------:R-:W-:Y:S01]  /*0b00*/  IADD3 R3, PT, PT, R19, R3, RZ ;  /* 0x0000000313037210 */ /* 0x000fe20007ffe0ff */
[----:B------:R-:W-:Y:S02]  /*0b10*/  IMAD.IADD R24, R21, 0x1, R4 ;  /* 0x0000000115187824 */ /* 0x000fe400078e0204 */
[----:B------:R-:W-:-:S09]  /*0b20*/  UISETP.GE.U32.AND.EX UP0, UPT, URZ, URZ, UPT, UP0 ;  /* 0x000000ffff00728c */ /* 0x000fd2000bf06100 */
[----:B------:R-:W-:Y:S05]  /*0b30*/  BRA.U !UP0, `(.L_x_6) ;  /* 0x0000000108707547 */ /* 0x000fea000b800000 */
[----:B------:R-:W0:Y:S02]  /*0b40*/  LDCU.64 UR14, c[0x0][0x398] ;  /* 0x00007300ff0e77ac */ /* 0x000e240008000a00 */
[----:B0-----:R-:W-:Y:S01]  /*0b50*/  MOV R5, UR14 ;  /* 0x0000000e00057c02 */ /* 0x001fe20008000f00 */
[----:B------:R-:W-:Y:S01]  /*0b60*/  IMAD.U32 R23, RZ, RZ, UR15 ;  /* 0x0000000fff177e24 */ /* 0x000fe2000f8e00ff */
[----:B------:R-:W0:Y:S02]  /*0b70*/  LDCU.64 UR14, c[0x0][0x380] ;  /* 0x00007000ff0e77ac */ /* 0x000e240008000a00 */
[----:B------:R-:W-:-:S04]  /*0b80*/  IADD3 R4, P0, P1, R5, UR5, R20 ;  /* 0x0000000505047c10 */ /* 0x000fc8000f91e014 */
[----:B------:R-:W-:-:S05]  /*0b90*/  IADD3.X R5, PT, PT, R23, UR6, R24, P0, P1 ;  /* 0x0000000617057c10 */ /* 0x000fca00087e2418 */
[----:B------:R-:W2:Y:S01]  /*0ba0*/  LDG.E.U8 R25, desc[UR10][R4.64] ;  /* 0x0000000a04197981 */ /* 0x000ea2000c1e1100 */
[----:B0-----:R-:W-:Y:S01]  /*0bb0*/  MOV R23, UR14 ;  /* 0x0000000e00177c02 */ /* 0x001fe20008000f00 */
[----:B------:R-:W-:-:S03]  /*0bc0*/  IMAD.U32 R26, RZ, RZ, UR15 ;  /* 0x0000000fff1a7e24 */ /* 0x000fc6000f8e00ff */
[----:B------:R-:W-:-:S04]  /*0bd0*/  IADD3 R22, P0, P1, R23, UR5, R18 ;  /* 0x0000000517167c10 */ /* 0x000fc8000f91e012 */
[----:B------:R-:W-:-:S05]  /*0be0*/  IADD3.X R23, PT, PT, R26, UR6, R3, P0, P1 ;  /* 0x000000061a177c10 */ /* 0x000fca00087e2403 */
[----:B--2---:R0:W-:Y:S04]  /*0bf0*/  STG.E.U8 desc[UR10][R22.64], R25 ;  /* 0x0000001916007986 */ /* 0x0041e8000c10110a */
[----:B------:R-:W2:Y:S04]  /*0c00*/  LDG.E.U8 R27, desc[UR10][R4.64+0x1] ;  /* 0x0000010a041b7981 */ /* 0x000ea8000c1e1100 */
[----:B--2---:R-:W-:Y:S04]  /*0c10*/  STG.E.U8 desc[UR10][R22.64+0x1], R27 ;  /* 0x0000011b16007986 */ /* 0x004fe8000c10110a */
        /* <DEDUP_REMOVED lines=8> */
[----:B0-----:R-:W2:Y:S04]  /*0ca0*/  LDG.E.U8 R25, desc[UR10][R4.64+0x6] ;  /* 0x0000060a04197981 */ /* 0x001ea8000c1e1100 */
[----:B--2---:R0:W-:Y:S04]  /*0cb0*/  STG.E.U8 desc[UR10][R22.64+0x6], R25 ;  /* 0x0000061916007986 */ /* 0x0041e8000c10110a */
[----:B------:R-:W2:Y:S01]  /*0cc0*/  LDG.E.U8 R27, desc[UR10][R4.64+0x7] ;  /* 0x0000070a041b7981 */ /* 0x000ea2000c1e1100 */
[----:B------:R-:W-:-:S04]  /*0cd0*/  UIADD3 UR5, UP0, UPT, UR5, 0x8, URZ ;  /* 0x0000000805057890 */ /* 0x000fc8000ff1e0ff */
[----:B------:R-:W-:Y:S01]  /*0ce0*/  UIADD3.X UR6, UPT, UPT, URZ, UR6, URZ, UP0, !UPT ;  /* 0x00000006ff067290 */ /* 0x000fe200087fe4ff */
[----:B--2---:R0:W-:Y:S11]  /*0cf0*/  STG.E.U8 desc[UR10][R22.64+0x7], R27 ;  /* 0x0000071b16007986 */ /* 0x0041f6000c10110a */
.L_x_6:
[----:B------:R-:W-:-:S06]  /*0d00*/  ULOP3.LUT UR4, UR12, 0x7, URZ, 0xc0, !UPT ;  /* 0x000000070c047892 */ /* 0x000fcc000f8ec0ff */
[----:B------:R-:W-:-:S04]  /*0d10*/  ISETP.NE.U32.AND P0, PT, RZ, UR4, PT ;  /* 0x00000004ff007c0c */ /* 0x000fc8000bf05070 */
[----:B------:R-:W-:-:S13]  /*0d20*/  ISETP.NE.AND.EX P0, PT, RZ, RZ, PT, P0 ;  /* 0x000000ffff00720c */ /* 0x000fda0003f05300 */
[----:B------:R-:W-:Y:S05]  /*0d30*/  @!P0 EXIT ;  /* 0x000000000000894d */ /* 0x000fea0003800000 */
[----:B------:R-:W-:Y:S01]  /*0d40*/  UISETP.GE.U32.AND UP0, UPT, UR4, 0x4, UPT ;  /* 0x000000040400788c */ /* 0x000fe2000bf06070 */
[----:B------:R-:W-:Y:S01]  /*0d50*/  MOV R21, UR5 ;  /* 0x0000000500157c02 */ /* 0x000fe20008000f00 */
[----:B------:R-:W-:Y:S02]  /*0d60*/  IMAD.U32 R5, RZ, RZ, UR6 ;  /* 0x00000006ff057e24 */ /* 0x000fe4000f8e00ff */
[----:B------:R-:W-:-:S06]  /*0d70*/  UISETP.GE.U32.AND.EX UP0, UPT, URZ, URZ, UPT, UP0 ;  /* 0x000000ffff00728c */ /* 0x000fcc000bf06100 */
[----:B------:R-:W-:-:S05]  /*0d80*/  PLOP3.LUT P1, PT, PT, PT, UP0, 0x80, 0x8 ;  /* 0x000000000008781c */ /* 0x000fca0003f2f008 */
[----:B------:R-:W1:Y:S08]  /*0d90*/  @UP0 LDCU.64 UR14, c[0x0][0x398] ;  /* 0x00007300ff0e07ac */ /* 0x000e700008000a00 */
[----:B-1----:R-:W-:-:S04]  /*0da0*/  @P1 IADD3 R20, P0, P2, R21, UR14, R20 ;  /* 0x0000000e15141c10 */ /* 0x002fc8000fa1e014 */
[----:B------:R-:W-:Y:S01]  /*0db0*/  @P1 IADD3.X R21, PT, PT, R5, UR15, R24, P0, P2 ;  /* 0x0000000f05151c10 */ /* 0x000fe200087e4418 */
[----:B------:R-:W1:Y:S04]  /*0dc0*/  @UP0 LDCU.64 UR14, c[0x0][0x380] ;  /* 0x00007000ff0e07ac */ /* 0x000e680008000a00 */
[----:B------:R-:W2:Y:S01]  /*0dd0*/  @P1 LDG.E.U8 R5, desc[UR10][R20.64] ;  /* 0x0000000a14051981 */ /* 0x000ea2000c1e1100 */
[----:B------:R-:W-:Y:S01]  /*0de0*/  MOV R19, UR5 ;  /* 0x0000000500137c02 */ /* 0x000fe20008000f00 */
[----:B------:R-:W-:-:S03]  /*0df0*/  IMAD.U32 R4, RZ, RZ, UR6 ;  /* 0x00000006ff047e24 */ /* 0x000fc6000f8e00ff */
[----:B-1----:R-:W-:-:S04]  /*0e00*/  @P1 IADD3 R18, P0, P2, R19, UR14, R18 ;  /* 0x0000000e13121c10 */ /* 0x002fc8000fa1e012 */
[----:B------:R-:W-:-:S05]  /*0e10*/  @P1 IADD3.X R19, PT, PT, R4, UR15, R3, P0, P2 ;  /* 0x0000000f04131c10 */ /* 0x000fca00087e4403 */
[----:B--2---:R1:W-:Y:S04]  /*0e20*/  @P1 STG.E.U8 desc[UR10][R18.64], R5 ;  /* 0x0000000512001986 */ /* 0x0043e8000c10110a */
[----:B------:R-:W2:Y:S04]  /*0e30*/  @P1 LDG.E.U8 R3, desc[UR10][R20.64+0x1] ;  /* 0x0000010a14031981 */ /* 0x000ea8000c1e1100 */
[----:B--2---:R1:W-:Y:S04]  /*0e40*/  @P1 STG.E.U8 desc[UR10][R18.64+0x1], R3 ;  /* 0x0000010312001986 */ /* 0x0043e8000c10110a */
[----:B0-----:R-:W2:Y:S01]  /*0e50*/  @P1 LDG.E.U8 R23, desc[UR10][R20.64+0x2] ;  /* 0x0000020a14171981 */ /* 0x001ea2000c1e1100 */
[----:B------:R-:W-:Y:S01]  /*0e60*/  ULOP3.LUT UR7, UR12, 0x3, URZ, 0xc0, !UPT ;  /* 0x000000030c077892 */ /* 0x000fe2000f8ec0ff */
[----:B------:R-:W-:-:S05]  /*0e70*/  UMOV UR4, URZ ;  /* 0x000000ff00047c82 */ /* 0x000fca0008000000 */
[----:B------:R-:W-:-:S04]  /*0e80*/  ISETP.NE.U32.AND P0, PT, RZ, UR7, PT ;  /* 0x00000007ff007c0c */ /* 0x000fc8000bf05070 */
[----:B------:R-:W-:Y:S01]  /*0e90*/  ISETP.NE.AND.EX P0, PT, RZ, UR4, PT, P0 ;  /* 0x00000004ff007c0c */ /* 0x000fe2000bf05300 */
[----:B--2---:R1:W-:Y:S04]  /*0ea0*/  @P1 STG.E.U8 desc[UR10][R18.64+0x2], R23 ;  /* 0x0000021712001986 */ /* 0x0043e8000c10110a */
[----:B------:R-:W2:Y:S01]  /*0eb0*/  @P1 LDG.E.U8 R25, desc[UR10][R20.64+0x3] ;  /* 0x0000030a14191981 */ /* 0x000ea2000c1e1100 */
[----:B------:R-:W-:-:S04]  /*0ec0*/  @UP0 UIADD3 UR5, UP1, UPT, UR5, 0x4, URZ ;  /* 0x0000000405050890 */ /* 0x000fc8000ff3e0ff */
[----:B------:R-:W-:Y:S01]  /*0ed0*/  @UP0 UIADD3.X UR6, UPT, UPT, URZ, UR6, URZ, UP1, !UPT ;  /* 0x00000006ff060290 */ /* 0x000fe20008ffe4ff */
[----:B--2---:R1:W-:Y:S02]  /*0ee0*/  @P1 STG.E.U8 desc[UR10][R18.64+0x3], R25 ;  /* 0x0000031912001986 */ /* 0x0043e4000c10110a */
[----:B------:R-:W-:Y:S09]  /*0ef0*/  @!P0 EXIT ;  /* 0x000000000000894d */ /* 0x000ff20003800000 */
[----:B------:R-:W-:Y:S02]  /*0f00*/  HFMA2 R7, -RZ, RZ, 0, 0 ;  /* 0x00000000ff077431 */ /* 0x000fe400000001ff */
[----:B-1----:R-:W-:Y:S01]  /*0f10*/  IMAD R3, R9, R14, RZ ;  /* 0x0000000e09037224 */ /* 0x002fe200078e02ff */
[----:B------:R-:W0:Y:S01]  /*0f20*/  LDCU.64 UR14, c[0x0][0x380] ;  /* 0x00007000ff0e77ac */ /* 0x000e220008000a00 */
[----:B------:R-:W-:Y:S02]  /*0f30*/  IMAD R5, R11, R16, RZ ;  /* 0x000000100b057224 */ /* 0x000fe400078e02ff */
[----:B------:R-:W-:Y:S01]  /*0f40*/  IMAD R3, R8, R0, R3 ;  /* 0x0000000008037224 */ /* 0x000fe200078e0203 */
[----:B------:R-:W1:Y:S01]  /*0f50*/  LDCU.64 UR16, c[0x0][0x398] ;  /* 0x00007300ff1077ac */ /* 0x000e620008000a00 */
[----:B------:R-:W-:Y:S01]  /*0f60*/  IMAD R15, R10, R2, R5 ;  /* 0x000000020a0f7224 */ /* 0x000fe200078e0205 */
[----:B------:R-:W-:Y:S01]  /*0f70*/  MOV R5, UR6 ;  /* 0x0000000600057c02 */ /* 0x000fe20008000f00 */
[----:B------:R-:W-:-:S02]  /*0f80*/  IMAD.U32 R4, RZ, RZ, UR5 ;  /* 0x00000005ff047e24 */ /* 0x000fc4000f8e00ff */
[----:B------:R-:W-:-:S04]  /*0f90*/  IMAD.WIDE.U32 R8, R8, R14, R6 ;  /* 0x0000000e08087225 */ /* 0x000fc800078e0006 */
[----:B------:R-:W-:Y:S01]  /*0fa0*/  IMAD.WIDE.U32 R6, R10, R16, R6 ;  /* 0x000000100a067225 */ /* 0x000fe200078e0006 */
[----:B------:R-:W-:Y:S02]  /*0fb0*/  IADD3 R11, P0, PT, -R12, R8, RZ ;  /* 0x000000080c0b7210 */ /* 0x000fe40007f1e1ff */
[----:B------:R-:W-:Y:S02]  /*0fc0*/  IADD3 R17, P1, PT, R6, -UR8, RZ ;  /* 0x8000000806117c10 */ /* 0x000fe4000ff3e0ff */
[----:B------:R-:W-:Y:S01]  /*0fd0*/  IADD3.X R8, PT, PT, ~R13, R9, R3, P0, !PT ;  /* 0x000000090d087210 */ /* 0x000fe200007fe503 */
[----:B------:R-:W-:Y:S01]  /*0fe0*/  IMAD.WIDE.U32 R2, R11, UR12, R4 ;  /* 0x0000000c0b027c25 */ /* 0x000fe2000f8e0004 */
[----:B------:R-:W-:-:S03]  /*0ff0*/  IADD3.X R15, PT, PT, R7, ~UR9, R15, P1, !PT ;  /* 0x80000009070f7c10 */ /* 0x000fc60008ffe40f */
[----:B------:R-:W-:Y:S01]  /*1000*/  IMAD R8, R8, UR12, RZ ;  /* 0x0000000c08087c24 */ /* 0x000fe2000f8e02ff */
[----:B0-----:R-:W-:Y:S01]  /*1010*/  IADD3 R6, P0, PT, R2, UR14, RZ ;  /* 0x0000000e02067c10 */ /* 0x001fe2000ff1e0ff */
[----:B------:R-:W-:-:S04]  /*1020*/  IMAD.WIDE.U32 R4, R17, UR12, R4 ;  /* 0x0000000c11047c25 */ /* 0x000fc8000f8e0004 */
[----:B------:R-:W-:Y:S01]  /*1030*/  IMAD R10, R15, UR12, RZ ;  /* 0x0000000c0f0a7c24 */ /* 0x000fe2000f8e02ff */
[----:B-1----:R-:W-:Y:S01]  /*1040*/  IADD3 R0, P1, PT, R4, UR16, RZ ;  /* 0x0000001004007c10 */ /* 0x002fe2000ff3e0ff */
[----:B------:R-:W-:Y:S02]  /*1050*/  IMAD R9, R11, UR13, R8 ;  /* 0x0000000d0b097c24 */ /* 0x000fe4000f8e0208 */
[----:B------:R-:W-:-:S03]  /*1060*/  IMAD R7, R17, UR13, R10 ;  /* 0x0000000d11077c24 */ /* 0x000fc6000f8e020a */
[----:B------:R-:W-:Y:S02]  /*1070*/  IADD3.X R9, PT, PT, R9, UR15, R3, P0, !PT ;  /* 0x0000000f09097c10 */ /* 0x000fe400087fe403 */
[----:B------:R-:W-:-:S07]  /*1080*/  IADD3.X R7, PT, PT, R7, UR17, R5, P1, !PT ;  /* 0x0000001107077c10 */ /* 0x000fce0008ffe405 */
.L_x_7:
[----:B0-----:R-:W-:Y:S01]  /*1090*/  IMAD.MOV.U32 R2, RZ, RZ, R0 ;  /* 0x000000ffff027224 */ /* 0x001fe200078e0000 */
[----:B------:R-:W-:-:S05]  /*10a0*/  MOV R3, R7 ;  /* 0x0000000700037202 */ /* 0x000fca0000000f00 */
[----:B------:R0:W2:Y:S01]  /*10b0*/  LDG.E.U8 R5, desc[UR10][R2.64] ;  /* 0x0000000a02057981 */ /* 0x0000a2000c1e1100 */
[----:B------:R-:W-:Y:S01]  /*10c0*/  UIADD3 UR7, UP0, UPT, UR7, -0x1, URZ ;  /* 0xffffffff07077890 */ /* 0x000fe2000ff1e0ff */
[----:B------:R-:W-:-:S03]  /*10d0*/  IADD3 R0, P1, PT, R0, 0x1, RZ ;  /* 0x0000000100007810 */ /* 0x000fc60007f3e0ff */
[----:B------:R-:W-:Y:S01]  /*10e0*/  UIADD3.X UR4, UPT, UPT, UR4, -0x1, URZ, UP0, !UPT ;  /* 0xffffffff04047890 */ /* 0x000fe200087fe4ff */
[----:B------:R-:W-:Y:S01]  /*10f0*/  IADD3.X R7, PT, PT, RZ, R7, RZ, P1, !PT ;  /* 0x00000007ff077210 */ /* 0x000fe20000ffe4ff */
[----:B------:R-:W-:Y:S01]  /*1100*/  UISETP.NE.U32.AND UP0, UPT, UR7, URZ, UPT ;  /* 0x000000ff0700728c */ /* 0x000fe2000bf05070 */
[----:B0-----:R-:W-:Y:S01]  /*1110*/  MOV R2, R6 ;  /* 0x0000000600027202 */ /* 0x001fe20000000f00 */
[----:B------:R-:W-:Y:S02]  /*1120*/  IMAD.MOV.U32 R3, RZ, RZ, R9 ;  /* 0x000000ffff037224 */ /* 0x000fe400078e0009 */
[----:B------:R-:W-:Y:S01]  /*1130*/  UISETP.NE.AND.EX UP0, UPT, UR4, URZ, UPT, UP0 ;  /* 0x000000ff0400728c */ /* 0x000fe2000bf05300 */
[----:B------:R-:W-:-:S04]  /*1140*/  IADD3 R6, P0, PT, R6, 0x1, RZ ;  /* 0x0000000106067810 */ /* 0x000fc80007f1e0ff */
[----:B------:R-:W-:Y:S01]  /*1150*/  IADD3.X R9, PT, PT, RZ, R9, RZ, P0, !PT ;  /* 0x00000009ff097210 */ /* 0x000fe200007fe4ff */
[----:B--2---:R0:W-:Y:S03]  /*1160*/  STG.E.U8 desc[UR10][R2.64], R5 ;  /* 0x0000000502007986 */ /* 0x0041e6000c10110a */
[----:B------:R-:W-:Y:S05]  /*1170*/  BRA.U UP0, `(.L_x_7) ;  /* 0xfffffffd00c47547 */ /* 0x000fea000b83ffff */
[----:B------:R-:W-:Y:S05]  /*1180*/  EXIT ;  /* 0x000000000000794d */ /* 0x000fea0003800000 */
.L_x_8:
        /* <DEDUP_REMOVED lines=15> */
.L_x_10:


//--------------------- .nv.shared._Z18vec_max_f64_kernelPKdmPd --------------------------
	.section	.nv.shared._Z18vec_max_f64_kernelPKdmPd,"aw",@nobits
	.sectionflags	@""
	.align	8
.nv.shared._Z18vec_max_f64_kernelPKdmPd:
	.zero		9216


//--------------------- .nv.shared.reserved.0     --------------------------
	.section	.nv.shared.reserved.0,"aw",@nobits
	.weak		__nv_reservedSMEM_offset_0_alias
	.size		__nv_reservedSMEM_offset_0_alias, 0, 64
	.other		__nv_reservedSMEM_offset_0_alias,@"STO_CUDA_RESERVED_SHARED STV_DEFAULT"
__nv_reservedSMEM_offset_0_alias:
	.zero		0
	.zero		64


//--------------------- .nv.constant0._Z18vec_max_f64_kernelPKdmPd --------------------------
	.section	.nv.constant0._Z18vec_max_f64_kernelPKdmPd,"a",@progbits
	.sectionflags	@""
	.align	4
.nv.constant0._Z18vec_max_f64_kernelPKdmPd:
	.zero		920


//--------------------- .nv.constant0._Z20gpu_memcpy_3d_kernelPcPmS0_PKcS0_S0_S0_m --------------------------
	.section	.nv.constant0._Z20gpu_memcpy_3d_kernelPcPmS0_PKcS0_S0_S0_m,"a",@progbits
	.sectionflags	@""
	.align	4
.nv.constant0._Z20gpu_memcpy_3d_kernelPcPmS0_PKcS0_S0_S0_m:
	.zero		960


//--------------------- SYMBOLS --------------------------

	.type		.nv.reservedSmem.offset0,@object
	.size		.nv.reservedSmem.offset0,0x4
	.type		.nv.reservedSmem.cap,@object
	.size		.nv.reservedSmem.cap,0x4
